//
// Generated by NVIDIA NVVM Compiler
//
// Compiler Build ID: CL-36424714
// Cuda compilation tools, release 13.0, V13.0.88
// Based on NVVM 20.0.0
//

.version 9.0
.target sm_100
.address_size 64

	// .globl	_Z4initjP17curandStateXORWOW
.func  (.param .align 16 .b8 func_retval0[16]) __internal_trig_reduction_slowpathd
(
	.param .b64 __internal_trig_reduction_slowpathd_param_0
)
;
.func  (.param .b64 func_retval0) __internal_accurate_pow
(
	.param .b64 __internal_accurate_pow_param_0,
	.param .b64 __internal_accurate_pow_param_1
)
;
.global .align 4 .b8 precalc_xorwow_matrix[102400];
.global .align 4 .b8 precalc_xorwow_offset_matrix[102400];
.global .align 4 .b8 mrg32k3aM1[2304];
.global .align 4 .b8 mrg32k3aM2[2304];
.global .align 4 .b8 mrg32k3aM1SubSeq[2016];
.global .align 4 .b8 mrg32k3aM2SubSeq[2016];
.global .align 4 .b8 mrg32k3aM1Seq[2304];
.global .align 4 .b8 mrg32k3aM2Seq[2304];
.const .align 8 .b8 __cr_lgamma_table[72];
.global .align 8 .b8 __cudart_i2opi_d[144] = {8, 93, 141, 31, 177, 95, 251, 107, 234, 146, 82, 138, 247, 57, 7, 61, 123, 241, 229, 235, 199, 186, 39, 117, 45, 234, 95, 158, 102, 63, 70, 79, 183, 9, 203, 39, 207, 126, 54, 109, 31, 109, 10, 90, 139, 17, 47, 239, 15, 152, 5, 222, 255, 151, 248, 31, 59, 40, 249, 189, 139, 95, 132, 156, 244, 57, 83, 131, 57, 214, 145, 57, 65, 126, 95, 180, 38, 112, 156, 233, 132, 68, 187, 46, 245, 53, 130, 232, 62, 167, 41, 177, 28, 235, 29, 254, 28, 146, 209, 9, 234, 46, 73, 6, 224, 210, 77, 66, 58, 110, 36, 183, 97, 197, 187, 222, 171, 99, 81, 254, 65, 144, 67, 60, 153, 149, 98, 219, 192, 221, 52, 245, 209, 87, 39, 252, 41, 21, 68, 78, 110, 131, 249, 162};
.global .align 16 .b8 __cudart_sin_cos_coeffs[128] = {70, 210, 176, 44, 241, 229, 90, 190, 146, 227, 172, 105, 227, 29, 199, 62, 161, 98, 219, 25, 160, 1, 42, 191, 24, 8, 17, 17, 17, 17, 129, 63, 84, 85, 85, 85, 85, 85, 197, 191, 0, 0, 0, 0, 0, 0, 0, 0, 0, 0, 0, 0, 0, 0, 0, 0, 100, 129, 253, 32, 131, 255, 168, 189, 40, 133, 239, 193, 167, 238, 33, 62, 217, 230, 6, 142, 79, 126, 146, 190, 233, 188, 221, 25, 160, 1, 250, 62, 71, 93, 193, 22, 108, 193, 86, 191, 81, 85, 85, 85, 85, 85, 165, 63, 0, 0, 0, 0, 0, 0, 224, 191, 0, 0, 0, 0, 0, 0, 240, 63};

.visible .entry _Z4initjP17curandStateXORWOW(
	.param .u32 _Z4initjP17curandStateXORWOW_param_0,
	.param .u64 .ptr .align 1 _Z4initjP17curandStateXORWOW_param_1
)
{
	.reg .pred 	%p<25>;
	.reg .b32 	%r<409>;
	.reg .b64 	%rd<18>;

	ld.param.u32 	%r183, [_Z4initjP17curandStateXORWOW_param_0];
	ld.param.u64 	%rd8, [_Z4initjP17curandStateXORWOW_param_1];
	mov.u32 	%r184, %tid.x;
	mov.u32 	%r185, %ctaid.x;
	mov.u32 	%r186, %ntid.x;
	mad.lo.s32 	%r1, %r185, %r186, %r184;
	setp.gt.s32 	%p1, %r1, 99999;
	@%p1 bra 	$L__BB0_44;
	cvta.to.global.u64 	%rd9, %rd8;
	cvt.s64.s32 	%rd17, %r1;
	mul.wide.s32 	%rd10, %r1, 48;
	add.s64 	%rd2, %rd9, %rd10;
	xor.b32  	%r187, %r183, -1429050551;
	mul.lo.s32 	%r188, %r187, 1099087573;
	add.s32 	%r189, %r188, -638133224;
	add.s32 	%r190, %r188, 123456789;
	st.global.v2.u32 	[%rd2], {%r189, %r190};
	xor.b32  	%r191, %r188, 362436069;
	mov.b32 	%r192, -123459836;
	st.global.v2.u32 	[%rd2+8], {%r191, %r192};
	add.s32 	%r193, %r188, 5783321;
	mov.b32 	%r194, -589760388;
	st.global.v2.u32 	[%rd2+16], {%r194, %r193};
	setp.eq.s32 	%p2, %r1, 0;
	@%p2 bra 	$L__BB0_43;
	mov.b32 	%r315, 0;
	mov.u64 	%rd12, precalc_xorwow_matrix;
$L__BB0_3:
	and.b64  	%rd4, %rd17, 3;
	setp.eq.s64 	%p3, %rd4, 0;
	@%p3 bra 	$L__BB0_42;
	mul.wide.u32 	%rd11, %r315, 3200;
	add.s64 	%rd5, %rd12, %rd11;
	cvt.u32.u64 	%r3, %rd4;
	mov.b32 	%r316, 0;
$L__BB0_5:
	mov.b32 	%r329, 0;
	mov.u32 	%r330, %r329;
	mov.u32 	%r331, %r329;
	mov.u32 	%r332, %r329;
	mov.u32 	%r333, %r329;
	mov.u32 	%r322, %r329;
$L__BB0_6:
	mul.wide.u32 	%rd13, %r322, 4;
	add.s64 	%rd14, %rd2, %rd13;
	ld.global.u32 	%r11, [%rd14+4];
	shl.b32 	%r12, %r322, 5;
	mov.b32 	%r328, 0;
$L__BB0_7:
	.pragma "nounroll";
	shr.u32 	%r199, %r11, %r328;
	and.b32  	%r200, %r199, 1;
	setp.eq.b32 	%p4, %r200, 1;
	not.pred 	%p5, %p4;
	add.s32 	%r201, %r12, %r328;
	mul.lo.s32 	%r202, %r201, 5;
	mul.wide.u32 	%rd15, %r202, 4;
	add.s64 	%rd6, %rd5, %rd15;
	@%p5 bra 	$L__BB0_9;
	ld.global.u32 	%r203, [%rd6];
	xor.b32  	%r333, %r333, %r203;
	ld.global.u32 	%r204, [%rd6+4];
	xor.b32  	%r332, %r332, %r204;
	ld.global.u32 	%r205, [%rd6+8];
	xor.b32  	%r331, %r331, %r205;
	ld.global.u32 	%r206, [%rd6+12];
	xor.b32  	%r330, %r330, %r206;
	ld.global.u32 	%r207, [%rd6+16];
	xor.b32  	%r329, %r329, %r207;
$L__BB0_9:
	and.b32  	%r209, %r199, 2;
	setp.eq.s32 	%p6, %r209, 0;
	@%p6 bra 	$L__BB0_11;
	ld.global.u32 	%r210, [%rd6+20];
	xor.b32  	%r333, %r333, %r210;
	ld.global.u32 	%r211, [%rd6+24];
	xor.b32  	%r332, %r332, %r211;
	ld.global.u32 	%r212, [%rd6+28];
	xor.b32  	%r331, %r331, %r212;
	ld.global.u32 	%r213, [%rd6+32];
	xor.b32  	%r330, %r330, %r213;
	ld.global.u32 	%r214, [%rd6+36];
	xor.b32  	%r329, %r329, %r214;
$L__BB0_11:
	and.b32  	%r216, %r199, 4;
	setp.eq.s32 	%p7, %r216, 0;
	@%p7 bra 	$L__BB0_13;
	ld.global.u32 	%r217, [%rd6+40];
	xor.b32  	%r333, %r333, %r217;
	ld.global.u32 	%r218, [%rd6+44];
	xor.b32  	%r332, %r332, %r218;
	ld.global.u32 	%r219, [%rd6+48];
	xor.b32  	%r331, %r331, %r219;
	ld.global.u32 	%r220, [%rd6+52];
	xor.b32  	%r330, %r330, %r220;
	ld.global.u32 	%r221, [%rd6+56];
	xor.b32  	%r329, %r329, %r221;
$L__BB0_13:
	and.b32  	%r223, %r199, 8;
	setp.eq.s32 	%p8, %r223, 0;
	@%p8 bra 	$L__BB0_15;
	ld.global.u32 	%r224, [%rd6+60];
	xor.b32  	%r333, %r333, %r224;
	ld.global.u32 	%r225, [%rd6+64];
	xor.b32  	%r332, %r332, %r225;
	ld.global.u32 	%r226, [%rd6+68];
	xor.b32  	%r331, %r331, %r226;
	ld.global.u32 	%r227, [%rd6+72];
	xor.b32  	%r330, %r330, %r227;
	ld.global.u32 	%r228, [%rd6+76];
	xor.b32  	%r329, %r329, %r228;
$L__BB0_15:
	and.b32  	%r230, %r199, 16;
	setp.eq.s32 	%p9, %r230, 0;
	@%p9 bra 	$L__BB0_17;
	ld.global.u32 	%r231, [%rd6+80];
	xor.b32  	%r333, %r333, %r231;
	ld.global.u32 	%r232, [%rd6+84];
	xor.b32  	%r332, %r332, %r232;
	ld.global.u32 	%r233, [%rd6+88];
	xor.b32  	%r331, %r331, %r233;
	ld.global.u32 	%r234, [%rd6+92];
	xor.b32  	%r330, %r330, %r234;
	ld.global.u32 	%r235, [%rd6+96];
	xor.b32  	%r329, %r329, %r235;
$L__BB0_17:
	and.b32  	%r237, %r199, 32;
	setp.eq.s32 	%p10, %r237, 0;
	@%p10 bra 	$L__BB0_19;
	ld.global.u32 	%r238, [%rd6+100];
	xor.b32  	%r333, %r333, %r238;
	ld.global.u32 	%r239, [%rd6+104];
	xor.b32  	%r332, %r332, %r239;
	ld.global.u32 	%r240, [%rd6+108];
	xor.b32  	%r331, %r331, %r240;
	ld.global.u32 	%r241, [%rd6+112];
	xor.b32  	%r330, %r330, %r241;
	ld.global.u32 	%r242, [%rd6+116];
	xor.b32  	%r329, %r329, %r242;
$L__BB0_19:
	and.b32  	%r244, %r199, 64;
	setp.eq.s32 	%p11, %r244, 0;
	@%p11 bra 	$L__BB0_21;
	ld.global.u32 	%r245, [%rd6+120];
	xor.b32  	%r333, %r333, %r245;
	ld.global.u32 	%r246, [%rd6+124];
	xor.b32  	%r332, %r332, %r246;
	ld.global.u32 	%r247, [%rd6+128];
	xor.b32  	%r331, %r331, %r247;
	ld.global.u32 	%r248, [%rd6+132];
	xor.b32  	%r330, %r330, %r248;
	ld.global.u32 	%r249, [%rd6+136];
	xor.b32  	%r329, %r329, %r249;
$L__BB0_21:
	and.b32  	%r251, %r199, 128;
	setp.eq.s32 	%p12, %r251, 0;
	@%p12 bra 	$L__BB0_23;
	ld.global.u32 	%r252, [%rd6+140];
	xor.b32  	%r333, %r333, %r252;
	ld.global.u32 	%r253, [%rd6+144];
	xor.b32  	%r332, %r332, %r253;
	ld.global.u32 	%r254, [%rd6+148];
	xor.b32  	%r331, %r331, %r254;
	ld.global.u32 	%r255, [%rd6+152];
	xor.b32  	%r330, %r330, %r255;
	ld.global.u32 	%r256, [%rd6+156];
	xor.b32  	%r329, %r329, %r256;
$L__BB0_23:
	and.b32  	%r258, %r199, 256;
	setp.eq.s32 	%p13, %r258, 0;
	@%p13 bra 	$L__BB0_25;
	ld.global.u32 	%r259, [%rd6+160];
	xor.b32  	%r333, %r333, %r259;
	ld.global.u32 	%r260, [%rd6+164];
	xor.b32  	%r332, %r332, %r260;
	ld.global.u32 	%r261, [%rd6+168];
	xor.b32  	%r331, %r331, %r261;
	ld.global.u32 	%r262, [%rd6+172];
	xor.b32  	%r330, %r330, %r262;
	ld.global.u32 	%r263, [%rd6+176];
	xor.b32  	%r329, %r329, %r263;
$L__BB0_25:
	and.b32  	%r265, %r199, 512;
	setp.eq.s32 	%p14, %r265, 0;
	@%p14 bra 	$L__BB0_27;
	ld.global.u32 	%r266, [%rd6+180];
	xor.b32  	%r333, %r333, %r266;
	ld.global.u32 	%r267, [%rd6+184];
	xor.b32  	%r332, %r332, %r267;
	ld.global.u32 	%r268, [%rd6+188];
	xor.b32  	%r331, %r331, %r268;
	ld.global.u32 	%r269, [%rd6+192];
	xor.b32  	%r330, %r330, %r269;
	ld.global.u32 	%r270, [%rd6+196];
	xor.b32  	%r329, %r329, %r270;
$L__BB0_27:
	and.b32  	%r272, %r199, 1024;
	setp.eq.s32 	%p15, %r272, 0;
	@%p15 bra 	$L__BB0_29;
	ld.global.u32 	%r273, [%rd6+200];
	xor.b32  	%r333, %r333, %r273;
	ld.global.u32 	%r274, [%rd6+204];
	xor.b32  	%r332, %r332, %r274;
	ld.global.u32 	%r275, [%rd6+208];
	xor.b32  	%r331, %r331, %r275;
	ld.global.u32 	%r276, [%rd6+212];
	xor.b32  	%r330, %r330, %r276;
	ld.global.u32 	%r277, [%rd6+216];
	xor.b32  	%r329, %r329, %r277;
$L__BB0_29:
	and.b32  	%r279, %r199, 2048;
	setp.eq.s32 	%p16, %r279, 0;
	@%p16 bra 	$L__BB0_31;
	ld.global.u32 	%r280, [%rd6+220];
	xor.b32  	%r333, %r333, %r280;
	ld.global.u32 	%r281, [%rd6+224];
	xor.b32  	%r332, %r332, %r281;
	ld.global.u32 	%r282, [%rd6+228];
	xor.b32  	%r331, %r331, %r282;
	ld.global.u32 	%r283, [%rd6+232];
	xor.b32  	%r330, %r330, %r283;
	ld.global.u32 	%r284, [%rd6+236];
	xor.b32  	%r329, %r329, %r284;
$L__BB0_31:
	and.b32  	%r286, %r199, 4096;
	setp.eq.s32 	%p17, %r286, 0;
	@%p17 bra 	$L__BB0_33;
	ld.global.u32 	%r287, [%rd6+240];
	xor.b32  	%r333, %r333, %r287;
	ld.global.u32 	%r288, [%rd6+244];
	xor.b32  	%r332, %r332, %r288;
	ld.global.u32 	%r289, [%rd6+248];
	xor.b32  	%r331, %r331, %r289;
	ld.global.u32 	%r290, [%rd6+252];
	xor.b32  	%r330, %r330, %r290;
	ld.global.u32 	%r291, [%rd6+256];
	xor.b32  	%r329, %r329, %r291;
$L__BB0_33:
	and.b32  	%r293, %r199, 8192;
	setp.eq.s32 	%p18, %r293, 0;
	@%p18 bra 	$L__BB0_35;
	ld.global.u32 	%r294, [%rd6+260];
	xor.b32  	%r333, %r333, %r294;
	ld.global.u32 	%r295, [%rd6+264];
	xor.b32  	%r332, %r332, %r295;
	ld.global.u32 	%r296, [%rd6+268];
	xor.b32  	%r331, %r331, %r296;
	ld.global.u32 	%r297, [%rd6+272];
	xor.b32  	%r330, %r330, %r297;
	ld.global.u32 	%r298, [%rd6+276];
	xor.b32  	%r329, %r329, %r298;
$L__BB0_35:
	and.b32  	%r300, %r199, 16384;
	setp.eq.s32 	%p19, %r300, 0;
	@%p19 bra 	$L__BB0_37;
	ld.global.u32 	%r301, [%rd6+280];
	xor.b32  	%r333, %r333, %r301;
	ld.global.u32 	%r302, [%rd6+284];
	xor.b32  	%r332, %r332, %r302;
	ld.global.u32 	%r303, [%rd6+288];
	xor.b32  	%r331, %r331, %r303;
	ld.global.u32 	%r304, [%rd6+292];
	xor.b32  	%r330, %r330, %r304;
	ld.global.u32 	%r305, [%rd6+296];
	xor.b32  	%r329, %r329, %r305;
$L__BB0_37:
	and.b32  	%r307, %r199, 32768;
	setp.eq.s32 	%p20, %r307, 0;
	@%p20 bra 	$L__BB0_39;
	ld.global.u32 	%r308, [%rd6+300];
	xor.b32  	%r333, %r333, %r308;
	ld.global.u32 	%r309, [%rd6+304];
	xor.b32  	%r332, %r332, %r309;
	ld.global.u32 	%r310, [%rd6+308];
	xor.b32  	%r331, %r331, %r310;
	ld.global.u32 	%r311, [%rd6+312];
	xor.b32  	%r330, %r330, %r311;
	ld.global.u32 	%r312, [%rd6+316];
	xor.b32  	%r329, %r329, %r312;
$L__BB0_39:
	add.s32 	%r328, %r328, 16;
	setp.ne.s32 	%p21, %r328, 32;
	@%p21 bra 	$L__BB0_7;
	mad.lo.s32 	%r313, %r322, -31, %r12;
	add.s32 	%r322, %r313, 1;
	setp.ne.s32 	%p22, %r322, 5;
	@%p22 bra 	$L__BB0_6;
	st.global.u32 	[%rd2+4], %r333;
	st.global.u32 	[%rd2+8], %r332;
	st.global.u32 	[%rd2+12], %r331;
	st.global.u32 	[%rd2+16], %r330;
	st.global.u32 	[%rd2+20], %r329;
	add.s32 	%r316, %r316, 1;
	setp.lt.u32 	%p23, %r316, %r3;
	@%p23 bra 	$L__BB0_5;
$L__BB0_42:
	shr.u64 	%rd7, %rd17, 2;
	add.s32 	%r315, %r315, 1;
	setp.gt.u64 	%p24, %rd17, 3;
	mov.u64 	%rd17, %rd7;
	@%p24 bra 	$L__BB0_3;
$L__BB0_43:
	mov.b32 	%r314, 0;
	st.global.v2.u32 	[%rd2+24], {%r314, %r314};
	st.global.u32 	[%rd2+32], %r314;
	mov.b64 	%rd16, 0;
	st.global.u64 	[%rd2+40], %rd16;
$L__BB0_44:
	ret;

}
	// .globl	_Z8simulateP17curandStateXORWOWPdS1_S1_ii
.visible .entry _Z8simulateP17curandStateXORWOWPdS1_S1_ii(
	.param .u64 .ptr .align 1 _Z8simulateP17curandStateXORWOWPdS1_S1_ii_param_0,
	.param .u64 .ptr .align 1 _Z8simulateP17curandStateXORWOWPdS1_S1_ii_param_1,
	.param .u64 .ptr .align 1 _Z8simulateP17curandStateXORWOWPdS1_S1_ii_param_2,
	.param .u64 .ptr .align 1 _Z8simulateP17curandStateXORWOWPdS1_S1_ii_param_3,
	.param .u32 _Z8simulateP17curandStateXORWOWPdS1_S1_ii_param_4,
	.param .u32 _Z8simulateP17curandStateXORWOWPdS1_S1_ii_param_5
)
{
	.reg .pred 	%p<131>;
	.reg .b32 	%r<232>;
	.reg .b64 	%rd<58>;
	.reg .b64 	%fd<595>;

	ld.param.u64 	%rd2, [_Z8simulateP17curandStateXORWOWPdS1_S1_ii_param_0];
	ld.param.u64 	%rd4, [_Z8simulateP17curandStateXORWOWPdS1_S1_ii_param_2];
	ld.param.u32 	%r35, [_Z8simulateP17curandStateXORWOWPdS1_S1_ii_param_4];
	ld.param.u32 	%r36, [_Z8simulateP17curandStateXORWOWPdS1_S1_ii_param_5];
	mov.u32 	%r37, %tid.x;
	mov.u32 	%r38, %ctaid.x;
	mov.u32 	%r39, %ntid.x;
	mad.lo.s32 	%r1, %r38, %r39, %r37;
	setp.gt.s32 	%p3, %r1, 99999;
	@%p3 bra 	$L__BB1_78;
	cvta.to.global.u64 	%rd6, %rd4;
	cvta.to.global.u64 	%rd7, %rd2;
	mul.wide.s32 	%rd8, %r1, 48;
	add.s64 	%rd9, %rd7, %rd8;
	ld.global.v2.u32 	{%r40, %r41}, [%rd9];
	shr.u32 	%r42, %r41, 2;
	xor.b32  	%r43, %r42, %r41;
	ld.global.v2.u32 	{%r44, %r45}, [%rd9+8];
	ld.global.v2.u32 	{%r46, %r47}, [%rd9+16];
	shl.b32 	%r48, %r47, 4;
	shl.b32 	%r49, %r43, 1;
	xor.b32  	%r50, %r49, %r48;
	xor.b32  	%r51, %r50, %r43;
	xor.b32  	%r52, %r51, %r47;
	add.s32 	%r53, %r40, %r52;
	add.s32 	%r54, %r53, 362437;
	shr.u32 	%r55, %r44, 2;
	xor.b32  	%r56, %r55, %r44;
	shl.b32 	%r57, %r52, 4;
	shl.b32 	%r58, %r56, 1;
	xor.b32  	%r59, %r58, %r57;
	xor.b32  	%r60, %r59, %r56;
	xor.b32  	%r61, %r60, %r52;
	add.s32 	%r62, %r40, %r61;
	add.s32 	%r63, %r62, 724874;
	cvt.u64.u32 	%rd10, %r54;
	mul.wide.u32 	%rd11, %r63, 2097152;
	xor.b64  	%rd12, %rd11, %rd10;
	cvt.rn.f64.u64 	%fd148, %rd12;
	fma.rn.f64 	%fd149, %fd148, 0d3CA0000000000000, 0d3C90000000000000;
	fma.rn.f64 	%fd580, %fd149, 0d400921FB54442D18, 0dBFF921FB54442D18;
	shr.u32 	%r64, %r45, 2;
	xor.b32  	%r65, %r64, %r45;
	shl.b32 	%r66, %r61, 4;
	shl.b32 	%r67, %r65, 1;
	xor.b32  	%r68, %r67, %r66;
	xor.b32  	%r69, %r68, %r65;
	xor.b32  	%r70, %r69, %r61;
	add.s32 	%r71, %r40, %r70;
	add.s32 	%r72, %r71, 1087311;
	shr.u32 	%r73, %r46, 2;
	xor.b32  	%r74, %r73, %r46;
	shl.b32 	%r75, %r70, 4;
	shl.b32 	%r76, %r74, 1;
	xor.b32  	%r77, %r76, %r75;
	xor.b32  	%r78, %r77, %r74;
	xor.b32  	%r79, %r78, %r70;
	add.s32 	%r80, %r40, %r79;
	add.s32 	%r81, %r80, 1449748;
	cvt.u64.u32 	%rd13, %r72;
	mul.wide.u32 	%rd14, %r81, 2097152;
	xor.b64  	%rd15, %rd14, %rd13;
	cvt.rn.f64.u64 	%fd150, %rd15;
	fma.rn.f64 	%fd151, %fd150, 0d3CA0000000000000, 0d3C90000000000000;
	fma.rn.f64 	%fd152, %fd151, 0d4000000000000000, 0dBFF0000000000000;
	mul.f64 	%fd579, %fd152, 0d4010000000000000;
	shr.u32 	%r82, %r47, 2;
	xor.b32  	%r83, %r82, %r47;
	shl.b32 	%r84, %r79, 4;
	shl.b32 	%r85, %r83, 1;
	xor.b32  	%r86, %r85, %r84;
	xor.b32  	%r87, %r86, %r83;
	xor.b32  	%r88, %r87, %r79;
	add.s32 	%r89, %r40, %r88;
	add.s32 	%r90, %r89, 1812185;
	shr.u32 	%r91, %r52, 2;
	xor.b32  	%r92, %r91, %r52;
	shl.b32 	%r93, %r88, 4;
	shl.b32 	%r94, %r92, 1;
	xor.b32  	%r95, %r94, %r93;
	xor.b32  	%r96, %r95, %r92;
	xor.b32  	%r97, %r96, %r88;
	add.s32 	%r98, %r40, %r97;
	add.s32 	%r99, %r98, 2174622;
	cvt.u64.u32 	%rd16, %r90;
	mul.wide.u32 	%rd17, %r99, 2097152;
	xor.b64  	%rd18, %rd17, %rd16;
	cvt.rn.f64.u64 	%fd153, %rd18;
	fma.rn.f64 	%fd154, %fd153, 0d3CA0000000000000, 0d3C90000000000000;
	fma.rn.f64 	%fd578, %fd154, 0d400921FB54442D18, 0dBFF921FB54442D18;
	shr.u32 	%r100, %r61, 2;
	xor.b32  	%r101, %r100, %r61;
	shl.b32 	%r102, %r97, 4;
	shl.b32 	%r103, %r101, 1;
	xor.b32  	%r104, %r103, %r102;
	xor.b32  	%r105, %r104, %r101;
	xor.b32  	%r106, %r105, %r97;
	add.s32 	%r107, %r40, %r106;
	add.s32 	%r108, %r107, 2537059;
	shr.u32 	%r109, %r70, 2;
	xor.b32  	%r110, %r109, %r70;
	st.global.v2.u32 	[%rd9+8], {%r88, %r97};
	shl.b32 	%r111, %r106, 4;
	shl.b32 	%r112, %r110, 1;
	xor.b32  	%r113, %r112, %r111;
	xor.b32  	%r114, %r113, %r110;
	xor.b32  	%r115, %r114, %r106;
	st.global.v2.u32 	[%rd9+16], {%r106, %r115};
	add.s32 	%r116, %r40, 2899496;
	st.global.v2.u32 	[%rd9], {%r116, %r79};
	add.s32 	%r117, %r115, %r116;
	cvt.u64.u32 	%rd19, %r108;
	mul.wide.u32 	%rd20, %r117, 2097152;
	xor.b64  	%rd21, %rd20, %rd19;
	cvt.rn.f64.u64 	%fd155, %rd21;
	fma.rn.f64 	%fd156, %fd155, 0d3CA0000000000000, 0d3C90000000000000;
	fma.rn.f64 	%fd157, %fd156, 0d4000000000000000, 0dBFF0000000000000;
	mul.f64 	%fd577, %fd157, 0d4010000000000000;
	shl.b32 	%r2, %r1, 3;
	mul.wide.s32 	%rd22, %r2, 8;
	add.s64 	%rd1, %rd6, %rd22;
	mov.b64 	%rd23, 0;
	st.global.u64 	[%rd1], %rd23;
	st.global.u64 	[%rd1+8], %rd23;
	st.global.f64 	[%rd1+16], %fd580;
	st.global.f64 	[%rd1+24], %fd578;
	st.global.u64 	[%rd1+32], %rd23;
	st.global.u64 	[%rd1+40], %rd23;
	st.global.f64 	[%rd1+48], %fd579;
	st.global.f64 	[%rd1+56], %fd577;
	setp.eq.s32 	%p4, %r35, 0;
	setp.eq.s32 	%p5, %r36, 0;
	or.pred  	%p6, %p4, %p5;
	@%p6 bra 	$L__BB1_3;
	mov.b64 	%rd24, 0;
	st.global.u64 	[%rd1], %rd24;
$L__BB1_3:
	setp.eq.s32 	%p7, %r35, 1;
	setp.eq.s32 	%p8, %r36, 1;
	or.pred  	%p9, %p7, %p8;
	@%p9 bra 	$L__BB1_5;
	mov.b64 	%rd25, 0;
	st.global.u64 	[%rd1+8], %rd25;
$L__BB1_5:
	setp.eq.s32 	%p10, %r35, 2;
	setp.eq.s32 	%p11, %r36, 2;
	or.pred  	%p12, %p10, %p11;
	@%p12 bra 	$L__BB1_7;
	mov.b64 	%rd26, 0;
	st.global.u64 	[%rd1+16], %rd26;
$L__BB1_7:
	setp.eq.s32 	%p13, %r35, 3;
	setp.eq.s32 	%p14, %r36, 3;
	or.pred  	%p15, %p13, %p14;
	@%p15 bra 	$L__BB1_9;
	mov.b64 	%rd27, 0;
	st.global.u64 	[%rd1+24], %rd27;
$L__BB1_9:
	setp.eq.s32 	%p16, %r35, 4;
	setp.eq.s32 	%p17, %r36, 4;
	or.pred  	%p18, %p16, %p17;
	@%p18 bra 	$L__BB1_11;
	mov.b64 	%rd28, 0;
	st.global.u64 	[%rd1+32], %rd28;
$L__BB1_11:
	setp.eq.s32 	%p19, %r35, 5;
	setp.eq.s32 	%p20, %r36, 5;
	or.pred  	%p21, %p19, %p20;
	@%p21 bra 	$L__BB1_13;
	mov.b64 	%rd29, 0;
	st.global.u64 	[%rd1+40], %rd29;
$L__BB1_13:
	setp.eq.s32 	%p22, %r35, 6;
	setp.eq.s32 	%p23, %r36, 6;
	or.pred  	%p24, %p22, %p23;
	@%p24 bra 	$L__BB1_15;
	mov.b64 	%rd30, 0;
	st.global.u64 	[%rd1+48], %rd30;
$L__BB1_15:
	setp.eq.s32 	%p25, %r35, 7;
	setp.eq.s32 	%p26, %r36, 7;
	or.pred  	%p27, %p25, %p26;
	@%p27 bra 	$L__BB1_17;
	mov.b64 	%rd31, 0;
	st.global.u64 	[%rd1+56], %rd31;
$L__BB1_17:
	mov.f64 	%fd158, 0d0000000000000000;
	{
	.reg .b32 %temp; 
	mov.b64 	{%temp, %r119}, %fd158;
	}
	mov.f64 	%fd159, 0d4000000000000000;
	{
	.reg .b32 %temp; 
	mov.b64 	{%temp, %r3}, %fd159;
	}
	and.b32  	%r4, %r3, 2146435072;
	setp.eq.s32 	%p28, %r4, 1062207488;
	selp.b32 	%r120, %r119, 0, %p28;
	setp.lt.s32 	%p29, %r3, 0;
	or.b32  	%r121, %r120, 2146435072;
	selp.b32 	%r122, %r121, %r120, %p29;
	mov.b32 	%r225, 0;
	mov.b64 	%fd5, {%r225, %r122};
	selp.b32 	%r5, 0, 2146435072, %p29;
	and.b32  	%r123, %r3, 2147483647;
	setp.ne.s32 	%p30, %r123, 1071644672;
	and.pred  	%p1, %p28, %p30;
	mov.f64 	%fd160, 0d4008000000000000;
	{
	.reg .b32 %temp; 
	mov.b64 	{%temp, %r6}, %fd160;
	}
	and.b32  	%r7, %r6, 2146435072;
	setp.eq.s32 	%p31, %r7, 1073741824;
	selp.b32 	%r124, %r119, 0, %p31;
	setp.lt.s32 	%p32, %r6, 0;
	or.b32  	%r125, %r124, 2146435072;
	selp.b32 	%r126, %r125, %r124, %p32;
	mov.b64 	%fd161, {%r225, %r126};
	mul.f64 	%fd6, %fd161, 0d3F4A4CD5043A2A9F;
	selp.b32 	%r8, 0, 2146435072, %p32;
	and.b32  	%r127, %r6, 2147483647;
	setp.ne.s32 	%p33, %r127, 1071644672;
	and.pred  	%p2, %p31, %p33;
	mul.f64 	%fd7, %fd161, 0d3EEE2748DE2154F2;
	mul.f64 	%fd8, %fd161, 0d3F4B8C1193F6AE64;
	mul.f64 	%fd9, %fd161, 0d3EE572514F962362;
	mov.u64 	%rd34, __cudart_sin_cos_coeffs;
$L__BB1_18:
	abs.f64 	%fd14, %fd580;
	setp.neu.f64 	%p34, %fd14, 0d7FF0000000000000;
	@%p34 bra 	$L__BB1_20;
	mov.f64 	%fd167, 0d0000000000000000;
	mul.rn.f64 	%fd581, %fd580, %fd167;
	mov.b32 	%r226, 0;
	bra.uni 	$L__BB1_22;
$L__BB1_20:
	mul.f64 	%fd162, %fd580, 0d3FE45F306DC9C883;
	cvt.rni.s32.f64 	%r226, %fd162;
	cvt.rn.f64.s32 	%fd163, %r226;
	fma.rn.f64 	%fd164, %fd163, 0dBFF921FB54442D18, %fd580;
	fma.rn.f64 	%fd165, %fd163, 0dBC91A62633145C00, %fd164;
	fma.rn.f64 	%fd581, %fd163, 0dB97B839A252049C0, %fd165;
	setp.ltu.f64 	%p35, %fd14, 0d41E0000000000000;
	@%p35 bra 	$L__BB1_22;
	{ // callseq 0, 0
	.param .b64 param0;
	st.param.f64 	[param0], %fd580;
	.param .align 16 .b8 retval0[16];
	call.uni (retval0), 
	__internal_trig_reduction_slowpathd, 
	(
	param0
	);
	ld.param.f64 	%fd581, [retval0];
	ld.param.b32 	%r226, [retval0+8];
	} // callseq 0
$L__BB1_22:
	or.b32  	%r13, %r5, -2147483648;
	setp.lt.s32 	%p36, %r3, 0;
	setp.eq.s32 	%p37, %r4, 1062207488;
	shl.b32 	%r130, %r226, 6;
	cvt.u64.u32 	%rd32, %r130;
	and.b64  	%rd33, %rd32, 64;
	add.s64 	%rd35, %rd34, %rd33;
	mul.rn.f64 	%fd168, %fd581, %fd581;
	and.b32  	%r131, %r226, 1;
	setp.eq.b32 	%p39, %r131, 1;
	selp.f64 	%fd169, 0dBDA8FF8320FD8164, 0d3DE5DB65F9785EBA, %p39;
	ld.global.nc.v2.f64 	{%fd170, %fd171}, [%rd35];
	fma.rn.f64 	%fd172, %fd169, %fd168, %fd170;
	fma.rn.f64 	%fd173, %fd172, %fd168, %fd171;
	ld.global.nc.v2.f64 	{%fd174, %fd175}, [%rd35+16];
	fma.rn.f64 	%fd176, %fd173, %fd168, %fd174;
	fma.rn.f64 	%fd177, %fd176, %fd168, %fd175;
	ld.global.nc.v2.f64 	{%fd178, %fd179}, [%rd35+32];
	fma.rn.f64 	%fd180, %fd177, %fd168, %fd178;
	fma.rn.f64 	%fd181, %fd180, %fd168, %fd179;
	fma.rn.f64 	%fd182, %fd181, %fd581, %fd581;
	fma.rn.f64 	%fd183, %fd181, %fd168, 0d3FF0000000000000;
	selp.f64 	%fd184, %fd183, %fd182, %p39;
	and.b32  	%r132, %r226, 2;
	setp.eq.s32 	%p40, %r132, 0;
	mov.f64 	%fd185, 0d0000000000000000;
	sub.f64 	%fd186, %fd185, %fd184;
	selp.f64 	%fd19, %fd184, %fd186, %p40;
	fma.rn.f64 	%fd187, %fd19, 0dBF4A49C4A2CE6589, 0d0000000000000000;
	fma.rn.f64 	%fd188, %fd579, 0d3FAE3269C2A5C3B6, %fd187;
	mul.f64 	%fd189, %fd5, 0d0000000000000000;
	fma.rn.f64 	%fd20, %fd189, 0d3EE03135E08F9785, %fd188;
	mul.f64 	%fd21, %fd19, 0d0000000000000000;
	mul.f64 	%fd22, %fd579, %fd21;
	{
	.reg .b32 %temp; 
	mov.b64 	{%temp, %r14}, %fd19;
	}
	abs.f64 	%fd23, %fd19;
	{ // callseq 1, 0
	.param .b64 param0;
	st.param.f64 	[param0], %fd23;
	.param .b64 param1;
	st.param.f64 	[param1], 0d4000000000000000;
	.param .b64 retval0;
	call.uni (retval0), 
	__internal_accurate_pow, 
	(
	param0, 
	param1
	);
	ld.param.f64 	%fd190, [retval0];
	} // callseq 1
	setp.lt.s32 	%p41, %r14, 0;
	neg.f64 	%fd192, %fd190;
	selp.f64 	%fd193, %fd192, %fd190, %p37;
	selp.f64 	%fd194, %fd193, %fd190, %p41;
	setp.eq.f64 	%p42, %fd19, 0d0000000000000000;
	selp.b32 	%r133, %r14, 0, %p37;
	or.b32  	%r134, %r133, 2146435072;
	selp.b32 	%r135, %r134, %r133, %p36;
	mov.b32 	%r136, 0;
	mov.b64 	%fd195, {%r136, %r135};
	selp.f64 	%fd582, %fd195, %fd194, %p42;
	add.f64 	%fd196, %fd19, 0d4000000000000000;
	{
	.reg .b32 %temp; 
	mov.b64 	{%temp, %r137}, %fd196;
	}
	and.b32  	%r138, %r137, 2146435072;
	setp.ne.s32 	%p43, %r138, 2146435072;
	@%p43 bra 	$L__BB1_27;
	setp.num.f64 	%p44, %fd19, %fd19;
	@%p44 bra 	$L__BB1_25;
	mov.f64 	%fd197, 0d4000000000000000;
	add.rn.f64 	%fd582, %fd19, %fd197;
	bra.uni 	$L__BB1_27;
$L__BB1_25:
	setp.neu.f64 	%p45, %fd23, 0d7FF0000000000000;
	@%p45 bra 	$L__BB1_27;
	setp.lt.s32 	%p46, %r14, 0;
	selp.b32 	%r139, %r13, %r5, %p1;
	selp.b32 	%r140, %r139, %r5, %p46;
	mov.b32 	%r141, 0;
	mov.b64 	%fd582, {%r141, %r140};
$L__BB1_27:
	setp.neu.f64 	%p47, %fd14, 0d7FF0000000000000;
	setp.eq.f64 	%p48, %fd19, 0d3FF0000000000000;
	selp.f64 	%fd28, 0d3FF0000000000000, %fd582, %p48;
	mul.f64 	%fd29, %fd28, 0d0000000000000000;
	fma.rn.f64 	%fd198, %fd22, 0dBEC7834F04C73F70, %fd20;
	fma.rn.f64 	%fd30, %fd29, 0d3F9E9E1466B72250, %fd198;
	@%p47 bra 	$L__BB1_29;
	mov.f64 	%fd204, 0d0000000000000000;
	mul.rn.f64 	%fd584, %fd580, %fd204;
	mov.b32 	%r228, 1;
	bra.uni 	$L__BB1_32;
$L__BB1_29:
	mul.f64 	%fd199, %fd580, 0d3FE45F306DC9C883;
	cvt.rni.s32.f64 	%r227, %fd199;
	cvt.rn.f64.s32 	%fd200, %r227;
	fma.rn.f64 	%fd201, %fd200, 0dBFF921FB54442D18, %fd580;
	fma.rn.f64 	%fd202, %fd200, 0dBC91A62633145C00, %fd201;
	fma.rn.f64 	%fd584, %fd200, 0dB97B839A252049C0, %fd202;
	setp.ltu.f64 	%p49, %fd14, 0d41E0000000000000;
	@%p49 bra 	$L__BB1_31;
	{ // callseq 2, 0
	.param .b64 param0;
	st.param.f64 	[param0], %fd580;
	.param .align 16 .b8 retval0[16];
	call.uni (retval0), 
	__internal_trig_reduction_slowpathd, 
	(
	param0
	);
	ld.param.f64 	%fd584, [retval0];
	ld.param.b32 	%r227, [retval0+8];
	} // callseq 2
$L__BB1_31:
	add.s32 	%r228, %r227, 1;
$L__BB1_32:
	shl.b32 	%r144, %r228, 6;
	cvt.u64.u32 	%rd36, %r144;
	and.b64  	%rd37, %rd36, 64;
	add.s64 	%rd39, %rd34, %rd37;
	mul.rn.f64 	%fd205, %fd584, %fd584;
	and.b32  	%r145, %r228, 1;
	setp.eq.b32 	%p50, %r145, 1;
	selp.f64 	%fd206, 0dBDA8FF8320FD8164, 0d3DE5DB65F9785EBA, %p50;
	ld.global.nc.v2.f64 	{%fd207, %fd208}, [%rd39];
	fma.rn.f64 	%fd209, %fd206, %fd205, %fd207;
	fma.rn.f64 	%fd210, %fd209, %fd205, %fd208;
	ld.global.nc.v2.f64 	{%fd211, %fd212}, [%rd39+16];
	fma.rn.f64 	%fd213, %fd210, %fd205, %fd211;
	fma.rn.f64 	%fd214, %fd213, %fd205, %fd212;
	ld.global.nc.v2.f64 	{%fd215, %fd216}, [%rd39+32];
	fma.rn.f64 	%fd217, %fd214, %fd205, %fd215;
	fma.rn.f64 	%fd218, %fd217, %fd205, %fd216;
	fma.rn.f64 	%fd219, %fd218, %fd584, %fd584;
	fma.rn.f64 	%fd220, %fd218, %fd205, 0d3FF0000000000000;
	selp.f64 	%fd221, %fd220, %fd219, %p50;
	and.b32  	%r146, %r228, 2;
	setp.eq.s32 	%p51, %r146, 0;
	mov.f64 	%fd222, 0d0000000000000000;
	sub.f64 	%fd223, %fd222, %fd221;
	selp.f64 	%fd36, %fd221, %fd223, %p51;
	mul.f64 	%fd37, %fd36, 0d0000000000000000;
	abs.f64 	%fd38, %fd578;
	setp.neu.f64 	%p52, %fd38, 0d7FF0000000000000;
	@%p52 bra 	$L__BB1_34;
	mov.f64 	%fd229, 0d0000000000000000;
	mul.rn.f64 	%fd586, %fd578, %fd229;
	mov.b32 	%r230, 1;
	bra.uni 	$L__BB1_37;
$L__BB1_34:
	mul.f64 	%fd224, %fd578, 0d3FE45F306DC9C883;
	cvt.rni.s32.f64 	%r229, %fd224;
	cvt.rn.f64.s32 	%fd225, %r229;
	fma.rn.f64 	%fd226, %fd225, 0dBFF921FB54442D18, %fd578;
	fma.rn.f64 	%fd227, %fd225, 0dBC91A62633145C00, %fd226;
	fma.rn.f64 	%fd586, %fd225, 0dB97B839A252049C0, %fd227;
	setp.ltu.f64 	%p53, %fd38, 0d41E0000000000000;
	@%p53 bra 	$L__BB1_36;
	{ // callseq 3, 0
	.param .b64 param0;
	st.param.f64 	[param0], %fd578;
	.param .align 16 .b8 retval0[16];
	call.uni (retval0), 
	__internal_trig_reduction_slowpathd, 
	(
	param0
	);
	ld.param.f64 	%fd586, [retval0];
	ld.param.b32 	%r229, [retval0+8];
	} // callseq 3
$L__BB1_36:
	add.s32 	%r230, %r229, 1;
$L__BB1_37:
	setp.lt.s32 	%p54, %r3, 0;
	setp.eq.s32 	%p55, %r4, 1062207488;
	shl.b32 	%r149, %r230, 6;
	cvt.u64.u32 	%rd40, %r149;
	and.b64  	%rd41, %rd40, 64;
	add.s64 	%rd43, %rd34, %rd41;
	mul.rn.f64 	%fd230, %fd586, %fd586;
	and.b32  	%r150, %r230, 1;
	setp.eq.b32 	%p57, %r150, 1;
	selp.f64 	%fd231, 0dBDA8FF8320FD8164, 0d3DE5DB65F9785EBA, %p57;
	ld.global.nc.v2.f64 	{%fd232, %fd233}, [%rd43];
	fma.rn.f64 	%fd234, %fd231, %fd230, %fd232;
	fma.rn.f64 	%fd235, %fd234, %fd230, %fd233;
	ld.global.nc.v2.f64 	{%fd236, %fd237}, [%rd43+16];
	fma.rn.f64 	%fd238, %fd235, %fd230, %fd236;
	fma.rn.f64 	%fd239, %fd238, %fd230, %fd237;
	ld.global.nc.v2.f64 	{%fd240, %fd241}, [%rd43+32];
	fma.rn.f64 	%fd242, %fd239, %fd230, %fd240;
	fma.rn.f64 	%fd243, %fd242, %fd230, %fd241;
	fma.rn.f64 	%fd244, %fd243, %fd586, %fd586;
	fma.rn.f64 	%fd245, %fd243, %fd230, 0d3FF0000000000000;
	selp.f64 	%fd246, %fd245, %fd244, %p57;
	and.b32  	%r151, %r230, 2;
	setp.eq.s32 	%p58, %r151, 0;
	mov.f64 	%fd247, 0d0000000000000000;
	sub.f64 	%fd248, %fd247, %fd246;
	selp.f64 	%fd44, %fd246, %fd248, %p58;
	mul.f64 	%fd45, %fd37, %fd44;
	fma.rn.f64 	%fd249, %fd37, 0dBF9DDD6B46A9C32B, %fd30;
	fma.rn.f64 	%fd46, %fd45, 0d3F0E23F3294EF02A, %fd249;
	{
	.reg .b32 %temp; 
	mov.b64 	{%temp, %r25}, %fd36;
	}
	abs.f64 	%fd47, %fd36;
	{ // callseq 4, 0
	.param .b64 param0;
	st.param.f64 	[param0], %fd47;
	.param .b64 param1;
	st.param.f64 	[param1], 0d4000000000000000;
	.param .b64 retval0;
	call.uni (retval0), 
	__internal_accurate_pow, 
	(
	param0, 
	param1
	);
	ld.param.f64 	%fd250, [retval0];
	} // callseq 4
	setp.lt.s32 	%p59, %r25, 0;
	neg.f64 	%fd252, %fd250;
	selp.f64 	%fd253, %fd252, %fd250, %p55;
	selp.f64 	%fd254, %fd253, %fd250, %p59;
	setp.eq.f64 	%p60, %fd36, 0d0000000000000000;
	selp.b32 	%r152, %r25, 0, %p55;
	or.b32  	%r153, %r152, 2146435072;
	selp.b32 	%r154, %r153, %r152, %p54;
	mov.b32 	%r155, 0;
	mov.b64 	%fd255, {%r155, %r154};
	selp.f64 	%fd587, %fd255, %fd254, %p60;
	add.f64 	%fd256, %fd36, 0d4000000000000000;
	{
	.reg .b32 %temp; 
	mov.b64 	{%temp, %r156}, %fd256;
	}
	and.b32  	%r157, %r156, 2146435072;
	setp.ne.s32 	%p61, %r157, 2146435072;
	@%p61 bra 	$L__BB1_42;
	setp.num.f64 	%p62, %fd36, %fd36;
	@%p62 bra 	$L__BB1_40;
	mov.f64 	%fd257, 0d4000000000000000;
	add.rn.f64 	%fd587, %fd36, %fd257;
	bra.uni 	$L__BB1_42;
$L__BB1_40:
	setp.neu.f64 	%p63, %fd47, 0d7FF0000000000000;
	@%p63 bra 	$L__BB1_42;
	setp.lt.s32 	%p64, %r25, 0;
	selp.b32 	%r158, %r13, %r5, %p1;
	selp.b32 	%r159, %r158, %r5, %p64;
	mov.b32 	%r160, 0;
	mov.b64 	%fd587, {%r160, %r159};
$L__BB1_42:
	setp.neu.f64 	%p65, %fd38, 0d7FF0000000000000;
	setp.eq.f64 	%p66, %fd36, 0d3FF0000000000000;
	selp.f64 	%fd52, 0d3FF0000000000000, %fd587, %p66;
	mul.f64 	%fd53, %fd52, 0d0000000000000000;
	fma.rn.f64 	%fd54, %fd53, 0d3F9E68D3AAF3A0E5, %fd46;
	@%p65 bra 	$L__BB1_44;
	mov.f64 	%fd263, 0d0000000000000000;
	mul.rn.f64 	%fd588, %fd578, %fd263;
	mov.b32 	%r231, 0;
	bra.uni 	$L__BB1_46;
$L__BB1_44:
	mul.f64 	%fd258, %fd578, 0d3FE45F306DC9C883;
	cvt.rni.s32.f64 	%r231, %fd258;
	cvt.rn.f64.s32 	%fd259, %r231;
	fma.rn.f64 	%fd260, %fd259, 0dBFF921FB54442D18, %fd578;
	fma.rn.f64 	%fd261, %fd259, 0dBC91A62633145C00, %fd260;
	fma.rn.f64 	%fd588, %fd259, 0dB97B839A252049C0, %fd261;
	setp.ltu.f64 	%p67, %fd38, 0d41E0000000000000;
	@%p67 bra 	$L__BB1_46;
	{ // callseq 5, 0
	.param .b64 param0;
	st.param.f64 	[param0], %fd578;
	.param .align 16 .b8 retval0[16];
	call.uni (retval0), 
	__internal_trig_reduction_slowpathd, 
	(
	param0
	);
	ld.param.f64 	%fd588, [retval0];
	ld.param.b32 	%r231, [retval0+8];
	} // callseq 5
$L__BB1_46:
	setp.lt.s32 	%p68, %r3, 0;
	setp.eq.s32 	%p69, %r4, 1062207488;
	shl.b32 	%r163, %r231, 6;
	cvt.u64.u32 	%rd44, %r163;
	and.b64  	%rd45, %rd44, 64;
	add.s64 	%rd47, %rd34, %rd45;
	mul.rn.f64 	%fd264, %fd588, %fd588;
	and.b32  	%r164, %r231, 1;
	setp.eq.b32 	%p71, %r164, 1;
	selp.f64 	%fd265, 0dBDA8FF8320FD8164, 0d3DE5DB65F9785EBA, %p71;
	ld.global.nc.v2.f64 	{%fd266, %fd267}, [%rd47];
	fma.rn.f64 	%fd268, %fd265, %fd264, %fd266;
	fma.rn.f64 	%fd269, %fd268, %fd264, %fd267;
	ld.global.nc.v2.f64 	{%fd270, %fd271}, [%rd47+16];
	fma.rn.f64 	%fd272, %fd269, %fd264, %fd270;
	fma.rn.f64 	%fd273, %fd272, %fd264, %fd271;
	ld.global.nc.v2.f64 	{%fd274, %fd275}, [%rd47+32];
	fma.rn.f64 	%fd276, %fd273, %fd264, %fd274;
	fma.rn.f64 	%fd277, %fd276, %fd264, %fd275;
	fma.rn.f64 	%fd278, %fd277, %fd588, %fd588;
	fma.rn.f64 	%fd279, %fd277, %fd264, 0d3FF0000000000000;
	selp.f64 	%fd280, %fd279, %fd278, %p71;
	and.b32  	%r165, %r231, 2;
	setp.eq.s32 	%p72, %r165, 0;
	mov.f64 	%fd281, 0d0000000000000000;
	sub.f64 	%fd282, %fd281, %fd280;
	selp.f64 	%fd59, %fd280, %fd282, %p72;
	{
	.reg .b32 %temp; 
	mov.b64 	{%temp, %r29}, %fd59;
	}
	abs.f64 	%fd60, %fd59;
	{ // callseq 6, 0
	.param .b64 param0;
	st.param.f64 	[param0], %fd60;
	.param .b64 param1;
	st.param.f64 	[param1], 0d4000000000000000;
	.param .b64 retval0;
	call.uni (retval0), 
	__internal_accurate_pow, 
	(
	param0, 
	param1
	);
	ld.param.f64 	%fd283, [retval0];
	} // callseq 6
	setp.lt.s32 	%p73, %r29, 0;
	neg.f64 	%fd285, %fd283;
	selp.f64 	%fd286, %fd285, %fd283, %p69;
	selp.f64 	%fd287, %fd286, %fd283, %p73;
	setp.eq.f64 	%p74, %fd59, 0d0000000000000000;
	selp.b32 	%r166, %r29, 0, %p69;
	or.b32  	%r167, %r166, 2146435072;
	selp.b32 	%r168, %r167, %r166, %p68;
	mov.b32 	%r169, 0;
	mov.b64 	%fd288, {%r169, %r168};
	selp.f64 	%fd589, %fd288, %fd287, %p74;
	add.f64 	%fd289, %fd59, 0d4000000000000000;
	{
	.reg .b32 %temp; 
	mov.b64 	{%temp, %r170}, %fd289;
	}
	and.b32  	%r171, %r170, 2146435072;
	setp.ne.s32 	%p75, %r171, 2146435072;
	@%p75 bra 	$L__BB1_51;
	setp.num.f64 	%p76, %fd59, %fd59;
	@%p76 bra 	$L__BB1_49;
	mov.f64 	%fd290, 0d4000000000000000;
	add.rn.f64 	%fd589, %fd59, %fd290;
	bra.uni 	$L__BB1_51;
$L__BB1_49:
	setp.neu.f64 	%p77, %fd60, 0d7FF0000000000000;
	@%p77 bra 	$L__BB1_51;
	setp.lt.s32 	%p78, %r29, 0;
	selp.b32 	%r172, %r13, %r5, %p1;
	selp.b32 	%r173, %r172, %r5, %p78;
	mov.b32 	%r174, 0;
	mov.b64 	%fd589, {%r174, %r173};
$L__BB1_51:
	setp.lt.s32 	%p79, %r3, 0;
	setp.eq.s32 	%p80, %r4, 1062207488;
	setp.eq.f64 	%p82, %fd59, 0d3FF0000000000000;
	selp.f64 	%fd65, 0d3FF0000000000000, %fd589, %p82;
	mul.f64 	%fd66, %fd65, 0d0000000000000000;
	fma.rn.f64 	%fd291, %fd66, 0dBF807E29CDDF7C34, %fd54;
	mul.f64 	%fd67, %fd44, 0d0000000000000000;
	fma.rn.f64 	%fd68, %fd67, 0d3F81DD801C4C9622, %fd291;
	{
	.reg .b32 %temp; 
	mov.b64 	{%temp, %r30}, %fd44;
	}
	abs.f64 	%fd69, %fd44;
	{ // callseq 7, 0
	.param .b64 param0;
	st.param.f64 	[param0], %fd69;
	.param .b64 param1;
	st.param.f64 	[param1], 0d4000000000000000;
	.param .b64 retval0;
	call.uni (retval0), 
	__internal_accurate_pow, 
	(
	param0, 
	param1
	);
	ld.param.f64 	%fd292, [retval0];
	} // callseq 7
	setp.lt.s32 	%p83, %r30, 0;
	neg.f64 	%fd294, %fd292;
	selp.f64 	%fd295, %fd294, %fd292, %p80;
	selp.f64 	%fd296, %fd295, %fd292, %p83;
	setp.eq.f64 	%p84, %fd44, 0d0000000000000000;
	selp.b32 	%r175, %r30, 0, %p80;
	or.b32  	%r176, %r175, 2146435072;
	selp.b32 	%r177, %r176, %r175, %p79;
	mov.b32 	%r178, 0;
	mov.b64 	%fd297, {%r178, %r177};
	selp.f64 	%fd590, %fd297, %fd296, %p84;
	add.f64 	%fd298, %fd44, 0d4000000000000000;
	{
	.reg .b32 %temp; 
	mov.b64 	{%temp, %r179}, %fd298;
	}
	and.b32  	%r180, %r179, 2146435072;
	setp.ne.s32 	%p85, %r180, 2146435072;
	@%p85 bra 	$L__BB1_56;
	setp.num.f64 	%p86, %fd44, %fd44;
	@%p86 bra 	$L__BB1_54;
	mov.f64 	%fd299, 0d4000000000000000;
	add.rn.f64 	%fd590, %fd44, %fd299;
	bra.uni 	$L__BB1_56;
$L__BB1_54:
	setp.neu.f64 	%p87, %fd69, 0d7FF0000000000000;
	@%p87 bra 	$L__BB1_56;
	setp.lt.s32 	%p88, %r30, 0;
	selp.b32 	%r181, %r13, %r5, %p1;
	selp.b32 	%r182, %r181, %r5, %p88;
	mov.b32 	%r183, 0;
	mov.b64 	%fd590, {%r183, %r182};
$L__BB1_56:
	setp.lt.s32 	%p89, %r3, 0;
	setp.eq.s32 	%p90, %r4, 1062207488;
	setp.eq.f64 	%p92, %fd44, 0d3FF0000000000000;
	selp.f64 	%fd74, 0d3FF0000000000000, %fd590, %p92;
	mul.f64 	%fd75, %fd74, 0d0000000000000000;
	fma.rn.f64 	%fd300, %fd75, 0dBF80C3AC9497853D, %fd68;
	mul.f64 	%fd301, %fd5, 0d0000000000000000;
	fma.rn.f64 	%fd302, %fd301, 0d3EFD47FCD126A300, %fd300;
	fma.rn.f64 	%fd303, %fd301, 0d3EF48A4F5B07841B, %fd302;
	mul.f64 	%fd76, %fd5, %fd19;
	fma.rn.f64 	%fd304, %fd76, 0dBECAEEB99BA8296F, %fd303;
	fma.rn.f64 	%fd305, %fd301, 0d3ED6E5711888B944, %fd304;
	add.f64 	%fd306, %fd305, 0d0000000000000000;
	fma.rn.f64 	%fd307, %fd76, 0dBEDCD858658354C8, %fd306;
	fma.rn.f64 	%fd308, %fd301, 0d3EE78E5B8172A9EA, %fd307;
	mul.f64 	%fd77, %fd19, %fd36;
	fma.rn.f64 	%fd309, %fd77, 0dBEF2E4C5FD4597E3, %fd308;
	mul.f64 	%fd78, %fd77, %fd44;
	fma.rn.f64 	%fd310, %fd78, 0d3F113694AE65FF06, %fd309;
	mul.f64 	%fd79, %fd19, %fd52;
	fma.rn.f64 	%fd311, %fd79, 0dBF314B468CFD42BF, %fd310;
	mul.f64 	%fd80, %fd19, %fd59;
	mul.f64 	%fd81, %fd80, 0d0000000000000000;
	fma.rn.f64 	%fd312, %fd81, 0d3F3EFED9688E51BC, %fd311;
	mul.f64 	%fd82, %fd81, 0d3F117E4500D81CF2;
	sub.f64 	%fd313, %fd312, %fd82;
	mul.f64 	%fd83, %fd19, %fd65;
	fma.rn.f64 	%fd314, %fd83, 0dBF32D7964F13A90C, %fd313;
	mul.f64 	%fd84, %fd19, %fd44;
	fma.rn.f64 	%fd315, %fd84, 0dBF274A8944B87BD0, %fd314;
	mul.f64 	%fd85, %fd19, %fd74;
	fma.rn.f64 	%fd316, %fd85, 0dBF3105A8BCBE1857, %fd315;
	fma.rn.f64 	%fd317, %fd22, 0dBF898B521F2201A2, %fd316;
	fma.rn.f64 	%fd318, %fd76, 0dBEEEB276BE56C5C6, %fd317;
	fma.rn.f64 	%fd319, %fd76, 0dBEBF3C9CF031979B, %fd318;
	fma.rn.f64 	%fd320, %fd29, 0dBF4E5B5D1FBB8A67, %fd319;
	mul.f64 	%fd86, %fd579, %fd28;
	fma.rn.f64 	%fd321, %fd86, 0dBEE73B50E36C2C85, %fd320;
	mul.f64 	%fd322, %fd36, %fd44;
	mul.f64 	%fd87, %fd322, 0d0000000000000000;
	fma.rn.f64 	%fd323, %fd87, 0dBF3270AD250147F7, %fd321;
	mul.f64 	%fd88, %fd87, 0d3EC97E71E6735C84;
	sub.f64 	%fd324, %fd323, %fd88;
	mul.f64 	%fd89, %fd579, %fd322;
	fma.rn.f64 	%fd325, %fd89, 0d3F32C9C27788D470, %fd324;
	mul.f64 	%fd90, %fd577, %fd322;
	fma.rn.f64 	%fd326, %fd90, 0dBEBEA463EE6404A3, %fd325;
	fma.rn.f64 	%fd327, %fd37, 0dBF643ED7BEAD32D3, %fd326;
	mul.f64 	%fd91, %fd579, %fd36;
	fma.rn.f64 	%fd328, %fd91, 0d3F5FC601C3A0DC70, %fd327;
	fma.rn.f64 	%fd329, %fd53, 0d3FAFB2101156B611, %fd328;
	mul.f64 	%fd92, %fd577, %fd52;
	fma.rn.f64 	%fd330, %fd92, 0dBEBA21F636F693C4, %fd329;
	mul.f64 	%fd93, %fd59, 0d0000000000000000;
	mul.f64 	%fd94, %fd577, %fd93;
	fma.rn.f64 	%fd331, %fd94, 0d3F8634870F89071D, %fd330;
	fma.rn.f64 	%fd332, %fd66, 0d3F7607CAB18A3D88, %fd331;
	mul.f64 	%fd95, %fd66, 0d3EB64A5ACA754A7C;
	sub.f64 	%fd333, %fd332, %fd95;
	mul.f64 	%fd96, %fd579, %fd65;
	fma.rn.f64 	%fd334, %fd96, 0d3F146A77EF860DB1, %fd333;
	fma.rn.f64 	%fd335, %fd67, 0dBF529B7DB7A666B0, %fd334;
	mul.f64 	%fd97, %fd579, %fd44;
	fma.rn.f64 	%fd336, %fd97, 0d3F663B9333F638B6, %fd335;
	fma.rn.f64 	%fd337, %fd75, 0d3F738C46997467A8, %fd336;
	mul.f64 	%fd98, %fd75, 0d3EB6E1590E0E9B2F;
	sub.f64 	%fd338, %fd337, %fd98;
	mul.f64 	%fd99, %fd579, %fd74;
	fma.rn.f64 	%fd339, %fd99, 0d3F24CE7C8DE5D11D, %fd338;
	fma.rn.f64 	%fd100, %fd301, 0d3EEBEF2FF399DE56, %fd339;
	{
	.reg .b32 %temp; 
	mov.b64 	{%temp, %r31}, %fd577;
	}
	abs.f64 	%fd101, %fd577;
	{ // callseq 8, 0
	.param .b64 param0;
	st.param.f64 	[param0], %fd101;
	.param .b64 param1;
	st.param.f64 	[param1], 0d4000000000000000;
	.param .b64 retval0;
	call.uni (retval0), 
	__internal_accurate_pow, 
	(
	param0, 
	param1
	);
	ld.param.f64 	%fd340, [retval0];
	} // callseq 8
	setp.lt.s32 	%p93, %r31, 0;
	neg.f64 	%fd342, %fd340;
	selp.f64 	%fd343, %fd342, %fd340, %p90;
	selp.f64 	%fd344, %fd343, %fd340, %p93;
	setp.eq.f64 	%p94, %fd577, 0d0000000000000000;
	selp.b32 	%r184, %r31, 0, %p90;
	or.b32  	%r185, %r184, 2146435072;
	selp.b32 	%r186, %r185, %r184, %p89;
	mov.b32 	%r187, 0;
	mov.b64 	%fd345, {%r187, %r186};
	selp.f64 	%fd591, %fd345, %fd344, %p94;
	add.f64 	%fd346, %fd577, 0d4000000000000000;
	{
	.reg .b32 %temp; 
	mov.b64 	{%temp, %r188}, %fd346;
	}
	and.b32  	%r189, %r188, 2146435072;
	setp.ne.s32 	%p95, %r189, 2146435072;
	@%p95 bra 	$L__BB1_61;
	setp.num.f64 	%p96, %fd577, %fd577;
	@%p96 bra 	$L__BB1_59;
	mov.f64 	%fd347, 0d4000000000000000;
	add.rn.f64 	%fd591, %fd577, %fd347;
	bra.uni 	$L__BB1_61;
$L__BB1_59:
	setp.neu.f64 	%p97, %fd101, 0d7FF0000000000000;
	@%p97 bra 	$L__BB1_61;
	or.b32  	%r190, %r5, -2147483648;
	selp.b32 	%r191, %r190, %r5, %p1;
	selp.b32 	%r192, %r191, %r5, %p93;
	mov.b32 	%r193, 0;
	mov.b64 	%fd591, {%r193, %r192};
$L__BB1_61:
	setp.eq.f64 	%p99, %fd19, 0d0000000000000000;
	setp.lt.s32 	%p100, %r14, 0;
	setp.lt.s32 	%p101, %r6, 0;
	setp.eq.s32 	%p102, %r7, 1073741824;
	setp.eq.f64 	%p104, %fd577, 0d3FF0000000000000;
	selp.f64 	%fd106, 0d3FF0000000000000, %fd591, %p104;
	mul.f64 	%fd107, %fd106, 0d0000000000000000;
	fma.rn.f64 	%fd348, %fd107, 0dBEC6CA5A247589AD, %fd100;
	add.f64 	%fd108, %fd6, %fd348;
	{ // callseq 9, 0
	.param .b64 param0;
	st.param.f64 	[param0], %fd23;
	.param .b64 param1;
	st.param.f64 	[param1], 0d4008000000000000;
	.param .b64 retval0;
	call.uni (retval0), 
	__internal_accurate_pow, 
	(
	param0, 
	param1
	);
	ld.param.f64 	%fd349, [retval0];
	} // callseq 9
	neg.f64 	%fd351, %fd349;
	selp.f64 	%fd352, %fd351, %fd349, %p102;
	selp.f64 	%fd353, %fd352, %fd349, %p100;
	selp.b32 	%r194, %r14, 0, %p102;
	or.b32  	%r195, %r194, 2146435072;
	selp.b32 	%r196, %r195, %r194, %p101;
	mov.b32 	%r197, 0;
	mov.b64 	%fd354, {%r197, %r196};
	selp.f64 	%fd592, %fd354, %fd353, %p99;
	add.f64 	%fd355, %fd19, 0d4008000000000000;
	{
	.reg .b32 %temp; 
	mov.b64 	{%temp, %r198}, %fd355;
	}
	and.b32  	%r199, %r198, 2146435072;
	setp.ne.s32 	%p105, %r199, 2146435072;
	@%p105 bra 	$L__BB1_66;
	setp.num.f64 	%p106, %fd19, %fd19;
	@%p106 bra 	$L__BB1_64;
	mov.f64 	%fd356, 0d4008000000000000;
	add.rn.f64 	%fd592, %fd19, %fd356;
	bra.uni 	$L__BB1_66;
$L__BB1_64:
	setp.neu.f64 	%p107, %fd23, 0d7FF0000000000000;
	@%p107 bra 	$L__BB1_66;
	or.b32  	%r200, %r8, -2147483648;
	selp.b32 	%r201, %r200, %r8, %p2;
	selp.b32 	%r202, %r201, %r8, %p100;
	mov.b32 	%r203, 0;
	mov.b64 	%fd592, {%r203, %r202};
$L__BB1_66:
	setp.eq.f64 	%p109, %fd19, 0d3FF0000000000000;
	setp.lt.s32 	%p110, %r3, 0;
	setp.eq.s32 	%p111, %r4, 1062207488;
	selp.f64 	%fd113, 0d3FF0000000000000, %fd592, %p109;
	fma.rn.f64 	%fd357, %fd113, 0dBF34AEB386A2213D, %fd108;
	add.f64 	%fd114, %fd7, %fd357;
	fma.rn.f64 	%fd358, %fd19, 0d403D7235AB856C9A, 0d0000000000000000;
	fma.rn.f64 	%fd359, %fd579, 0d3FFC0A83D00F77C4, %fd358;
	mul.f64 	%fd115, %fd21, 0d0000000000000000;
	fma.rn.f64 	%fd360, %fd115, 0dBEC7834F04C73F70, %fd359;
	fma.rn.f64 	%fd361, %fd22, 0d3EE39850A2A839D7, %fd360;
	fma.rn.f64 	%fd362, %fd29, 0dBEF7C38F6C81E2CD, %fd361;
	fma.rn.f64 	%fd363, %fd37, 0d3F3928F8E6EB4C92, %fd362;
	fma.rn.f64 	%fd364, %fd45, 0d3F0ACDB199D174B6, %fd363;
	fma.rn.f64 	%fd365, %fd66, 0d3EE7299A2B518320, %fd364;
	fma.rn.f64 	%fd366, %fd67, 0d3F38CEE12AB4C424, %fd365;
	fma.rn.f64 	%fd367, %fd75, 0d3F0099F7CF4901C2, %fd366;
	fma.rn.f64 	%fd368, %fd76, 0dBF904C2DCC806207, %fd367;
	mul.f64 	%fd116, %fd21, %fd59;
	fma.rn.f64 	%fd369, %fd116, 0dBF31B56CC686FE33, %fd368;
	fma.rn.f64 	%fd370, %fd115, 0dBECFF3DC0F1CB949, %fd369;
	mul.f64 	%fd117, %fd579, %fd93;
	fma.rn.f64 	%fd371, %fd117, 0dBED9013DBA182EE3, %fd370;
	fma.rn.f64 	%fd372, %fd76, 0dBF903081EE6C4491, %fd371;
	fma.rn.f64 	%fd373, %fd77, 0d3FCBB4686A8400E5, %fd372;
	fma.rn.f64 	%fd374, %fd78, 0dBFD03BA9CDB96DD4, %fd373;
	fma.rn.f64 	%fd375, %fd79, 0dBFCB2A969D48F757, %fd374;
	fma.rn.f64 	%fd376, %fd81, 0dBF46C58BB08DAA19, %fd375;
	mul.f64 	%fd118, %fd579, %fd80;
	fma.rn.f64 	%fd377, %fd118, 0dBF0A48A2D3B012F2, %fd376;
	mul.f64 	%fd378, %fd577, %fd80;
	fma.rn.f64 	%fd379, %fd378, 0dBEB49305E27E74BE, %fd377;
	fma.rn.f64 	%fd380, %fd83, 0dBFC41BF71B823892, %fd379;
	fma.rn.f64 	%fd381, %fd84, 0d4018B2BE5A55D4DD, %fd380;
	fma.rn.f64 	%fd382, %fd85, 0dBF3C0486677F5452, %fd381;
	fma.rn.f64 	%fd383, %fd76, 0dBF798B521F2201A2, %fd382;
	fma.rn.f64 	%fd119, %fd76, 0dBF80E0BB19D24E23, %fd383;
	{
	.reg .b32 %temp; 
	mov.b64 	{%temp, %r32}, %fd579;
	}
	abs.f64 	%fd120, %fd579;
	{ // callseq 10, 0
	.param .b64 param0;
	st.param.f64 	[param0], %fd120;
	.param .b64 param1;
	st.param.f64 	[param1], 0d4000000000000000;
	.param .b64 retval0;
	call.uni (retval0), 
	__internal_accurate_pow, 
	(
	param0, 
	param1
	);
	ld.param.f64 	%fd384, [retval0];
	} // callseq 10
	setp.lt.s32 	%p113, %r32, 0;
	neg.f64 	%fd386, %fd384;
	selp.f64 	%fd387, %fd386, %fd384, %p111;
	selp.f64 	%fd388, %fd387, %fd384, %p113;
	setp.eq.f64 	%p114, %fd579, 0d0000000000000000;
	selp.b32 	%r204, %r32, 0, %p111;
	or.b32  	%r205, %r204, 2146435072;
	selp.b32 	%r206, %r205, %r204, %p110;
	mov.b32 	%r207, 0;
	mov.b64 	%fd389, {%r207, %r206};
	selp.f64 	%fd593, %fd389, %fd388, %p114;
	add.f64 	%fd390, %fd579, 0d4000000000000000;
	{
	.reg .b32 %temp; 
	mov.b64 	{%temp, %r208}, %fd390;
	}
	and.b32  	%r209, %r208, 2146435072;
	setp.ne.s32 	%p115, %r209, 2146435072;
	@%p115 bra 	$L__BB1_71;
	setp.num.f64 	%p116, %fd579, %fd579;
	@%p116 bra 	$L__BB1_69;
	mov.f64 	%fd391, 0d4000000000000000;
	add.rn.f64 	%fd593, %fd579, %fd391;
	bra.uni 	$L__BB1_71;
$L__BB1_69:
	setp.neu.f64 	%p117, %fd120, 0d7FF0000000000000;
	@%p117 bra 	$L__BB1_71;
	or.b32  	%r210, %r5, -2147483648;
	selp.b32 	%r211, %r210, %r5, %p1;
	selp.b32 	%r212, %r211, %r5, %p113;
	mov.b32 	%r213, 0;
	mov.b64 	%fd593, {%r213, %r212};
$L__BB1_71:
	setp.eq.f64 	%p119, %fd59, 0d0000000000000000;
	setp.lt.s32 	%p120, %r29, 0;
	setp.lt.s32 	%p121, %r6, 0;
	setp.eq.s32 	%p122, %r7, 1073741824;
	setp.eq.f64 	%p124, %fd579, 0d3FF0000000000000;
	selp.f64 	%fd392, 0d3FF0000000000000, %fd593, %p124;
	mul.f64 	%fd393, %fd19, %fd392;
	fma.rn.f64 	%fd394, %fd393, 0dBF9C81D1B0BACFB0, %fd119;
	mul.f64 	%fd395, %fd19, %fd106;
	fma.rn.f64 	%fd396, %fd395, 0dBF71229CC89F0939, %fd394;
	fma.rn.f64 	%fd397, %fd29, 0dBEE73B50E36C2C85, %fd396;
	fma.rn.f64 	%fd398, %fd86, 0dBF1BB48F44704C21, %fd397;
	fma.rn.f64 	%fd399, %fd87, 0d3F32C9C27788D470, %fd398;
	mul.f64 	%fd400, %fd87, 0d3EC3F588E55AED88;
	sub.f64 	%fd401, %fd399, %fd400;
	fma.rn.f64 	%fd402, %fd89, 0d3EE1DE707CA813AE, %fd401;
	fma.rn.f64 	%fd403, %fd90, 0dBED62A64BE17CEEC, %fd402;
	fma.rn.f64 	%fd404, %fd37, 0d3F5FC601C3A0DC70, %fd403;
	fma.rn.f64 	%fd405, %fd91, 0dBF0769DD42108980, %fd404;
	mul.f64 	%fd125, %fd577, %fd36;
	fma.rn.f64 	%fd406, %fd125, 0dBEE16F0F427DE866, %fd405;
	fma.rn.f64 	%fd407, %fd117, 0d3EE17438EE825327, %fd406;
	mul.f64 	%fd408, %fd579, %fd59;
	mul.f64 	%fd409, %fd577, %fd408;
	fma.rn.f64 	%fd410, %fd409, 0d3F49AA6BE405F7DC, %fd407;
	fma.rn.f64 	%fd411, %fd66, 0d3F146A77EF860DB1, %fd410;
	fma.rn.f64 	%fd412, %fd96, 0d3F7FA2A5CC7D8498, %fd411;
	fma.rn.f64 	%fd413, %fd67, 0d3F663B9333F638B6, %fd412;
	mul.f64 	%fd414, %fd67, 0d3EBAB2B11B018A17;
	sub.f64 	%fd415, %fd413, %fd414;
	fma.rn.f64 	%fd416, %fd97, 0dBF2CB9CABCD9E907, %fd415;
	fma.rn.f64 	%fd417, %fd75, 0d3F24CE7C8DE5D11D, %fd416;
	fma.rn.f64 	%fd418, %fd99, 0d3F7F4FD8B87A81EF, %fd417;
	fma.rn.f64 	%fd126, %fd113, 0dBFB5E63143E37955, %fd418;
	mul.f64 	%fd419, %fd44, %fd126;
	mul.f64 	%fd420, %fd419, 0d4024000000000000;
	mul.f64 	%fd421, %fd114, 0d4024000000000000;
	sub.f64 	%fd422, %fd421, %fd420;
	mul.f64 	%fd423, %fd422, 0dBFE0000000000000;
	cvt.rzi.s32.f64 	%r33, %fd423;
	fma.rn.f64 	%fd424, %fd59, 0dBF7C7F9810858DBE, 0d0000000000000000;
	fma.rn.f64 	%fd425, %fd577, 0dBF2145F9C890C5B8, %fd424;
	fma.rn.f64 	%fd426, %fd116, 0dBEF2E2DD9AE2FC85, %fd425;
	mul.f64 	%fd427, %fd5, 0d0000000000000000;
	fma.rn.f64 	%fd428, %fd427, 0d3EDED64FE7680898, %fd426;
	fma.rn.f64 	%fd429, %fd427, 0d3EE4379D53577D02, %fd428;
	mul.f64 	%fd127, %fd5, %fd577;
	fma.rn.f64 	%fd430, %fd127, 0dBEBD3582AE3D9465, %fd429;
	fma.rn.f64 	%fd431, %fd22, 0dBECFF3DC0F1CB949, %fd430;
	fma.rn.f64 	%fd432, %fd29, 0d3F9DF9979ED6DCE8, %fd431;
	fma.rn.f64 	%fd433, %fd37, 0dBF9D6ADB601C6132, %fd432;
	fma.rn.f64 	%fd434, %fd45, 0d3F51E2BD0BD0B4D6, %fd433;
	fma.rn.f64 	%fd435, %fd53, 0d3F9DE404B1986FE4, %fd434;
	fma.rn.f64 	%fd436, %fd66, 0dBF8078505F26A506, %fd435;
	fma.rn.f64 	%fd437, %fd67, 0d3F81D37260D8FB23, %fd436;
	fma.rn.f64 	%fd438, %fd75, 0dBF80C759BBEF1F97, %fd437;
	fma.rn.f64 	%fd439, %fd427, 0d3EF5298A581C2FE5, %fd438;
	fma.rn.f64 	%fd440, %fd427, 0d3EFD3F683E6EA480, %fd439;
	fma.rn.f64 	%fd441, %fd427, 0d3ED2F40B23679031, %fd440;
	fma.rn.f64 	%fd442, %fd127, 0dBEC1953DA375CBC6, %fd441;
	sub.f64 	%fd443, %fd442, %fd82;
	fma.rn.f64 	%fd444, %fd81, 0d3F349C0DED824DCB, %fd443;
	fma.rn.f64 	%fd445, %fd118, 0dBF46C58BB08DAA19, %fd444;
	fma.rn.f64 	%fd446, %fd115, 0dBECF3C9CF031979B, %fd445;
	fma.rn.f64 	%fd447, %fd22, 0dBF90E0BB19D24E23, %fd446;
	mul.f64 	%fd128, %fd28, %fd59;
	fma.rn.f64 	%fd448, %fd128, 0dBF319320457174CC, %fd447;
	fma.rn.f64 	%fd449, %fd29, 0dBF643F0ACA2997E9, %fd448;
	mul.f64 	%fd129, %fd577, %fd28;
	fma.rn.f64 	%fd450, %fd129, 0d3F20E125895C70D1, %fd449;
	mul.f64 	%fd130, %fd36, %fd59;
	fma.rn.f64 	%fd451, %fd130, 0dBF5F66E20D6BBFBE, %fd450;
	mul.f64 	%fd131, %fd44, %fd130;
	fma.rn.f64 	%fd452, %fd131, 0d3F75F3A070F5F309, %fd451;
	sub.f64 	%fd453, %fd452, %fd88;
	fma.rn.f64 	%fd454, %fd87, 0dBF0C5C2724F06BA1, %fd453;
	mul.f64 	%fd455, %fd89, 0d3EC3F588E55AED88;
	sub.f64 	%fd456, %fd454, %fd455;
	fma.rn.f64 	%fd457, %fd90, 0d3F7E3A4902E3ED3B, %fd456;
	fma.rn.f64 	%fd458, %fd37, 0dBF653705C3D00C26, %fd457;
	fma.rn.f64 	%fd459, %fd125, 0d3ED222E1F27BA4BE, %fd458;
	mul.f64 	%fd132, %fd52, %fd59;
	fma.rn.f64 	%fd460, %fd132, 0dBF4C3FA6AAF118A0, %fd459;
	fma.rn.f64 	%fd461, %fd53, 0d3F768F0C673C52DF, %fd460;
	fma.rn.f64 	%fd462, %fd92, 0d3F404C2A88DBFFED, %fd461;
	mul.f64 	%fd133, %fd44, %fd59;
	fma.rn.f64 	%fd463, %fd133, 0d3F1A18183692AEEB, %fd462;
	mul.f64 	%fd134, %fd59, %fd74;
	fma.rn.f64 	%fd464, %fd134, 0d3F6A6A8D919015AF, %fd463;
	fma.rn.f64 	%fd465, %fd94, 0d3F884AC932B52BE9, %fd464;
	mul.f64 	%fd135, %fd59, %fd392;
	fma.rn.f64 	%fd466, %fd135, 0d3ED17438EE825327, %fd465;
	sub.f64 	%fd467, %fd466, %fd95;
	fma.rn.f64 	%fd468, %fd66, 0d3F81C9C394F16EB6, %fd467;
	mul.f64 	%fd136, %fd577, %fd65;
	fma.rn.f64 	%fd469, %fd136, 0d3ED5E15478CA54A4, %fd468;
	fma.rn.f64 	%fd470, %fd67, 0dBF1C1EA60D8E8B45, %fd469;
	mul.f64 	%fd471, %fd97, 0d3EBAB2B11B018A17;
	sub.f64 	%fd472, %fd470, %fd471;
	mul.f64 	%fd473, %fd577, %fd44;
	fma.rn.f64 	%fd474, %fd473, 0d3EB70A4E89971915, %fd472;
	sub.f64 	%fd475, %fd474, %fd98;
	fma.rn.f64 	%fd476, %fd75, 0d3F811FBECC98C4F9, %fd475;
	mul.f64 	%fd477, %fd577, %fd74;
	fma.rn.f64 	%fd478, %fd477, 0d3EE1DB6A3F42A6AB, %fd476;
	fma.rn.f64 	%fd479, %fd427, 0d3EEBEF2FF399DE56, %fd478;
	fma.rn.f64 	%fd480, %fd107, 0dBEC88ABA6A4731AC, %fd479;
	add.f64 	%fd137, %fd8, %fd480;
	{ // callseq 11, 0
	.param .b64 param0;
	st.param.f64 	[param0], %fd60;
	.param .b64 param1;
	st.param.f64 	[param1], 0d4008000000000000;
	.param .b64 retval0;
	call.uni (retval0), 
	__internal_accurate_pow, 
	(
	param0, 
	param1
	);
	ld.param.f64 	%fd481, [retval0];
	} // callseq 11
	neg.f64 	%fd483, %fd481;
	selp.f64 	%fd484, %fd483, %fd481, %p122;
	selp.f64 	%fd485, %fd484, %fd481, %p120;
	selp.b32 	%r214, %r29, 0, %p122;
	or.b32  	%r215, %r214, 2146435072;
	selp.b32 	%r216, %r215, %r214, %p121;
	mov.b32 	%r217, 0;
	mov.b64 	%fd486, {%r217, %r216};
	selp.f64 	%fd594, %fd486, %fd485, %p119;
	add.f64 	%fd487, %fd59, 0d4008000000000000;
	{
	.reg .b32 %temp; 
	mov.b64 	{%temp, %r218}, %fd487;
	}
	and.b32  	%r219, %r218, 2146435072;
	setp.ne.s32 	%p125, %r219, 2146435072;
	@%p125 bra 	$L__BB1_76;
	setp.num.f64 	%p126, %fd59, %fd59;
	@%p126 bra 	$L__BB1_74;
	mov.f64 	%fd488, 0d4008000000000000;
	add.rn.f64 	%fd594, %fd59, %fd488;
	bra.uni 	$L__BB1_76;
$L__BB1_74:
	setp.neu.f64 	%p127, %fd60, 0d7FF0000000000000;
	@%p127 bra 	$L__BB1_76;
	setp.lt.s32 	%p128, %r29, 0;
	or.b32  	%r220, %r8, -2147483648;
	selp.b32 	%r221, %r220, %r8, %p2;
	selp.b32 	%r222, %r221, %r8, %p128;
	mov.b32 	%r223, 0;
	mov.b64 	%fd594, {%r223, %r222};
$L__BB1_76:
	ld.param.u64 	%rd56, [_Z8simulateP17curandStateXORWOWPdS1_S1_ii_param_1];
	setp.eq.f64 	%p129, %fd59, 0d3FF0000000000000;
	selp.f64 	%fd489, 0d3FF0000000000000, %fd594, %p129;
	fma.rn.f64 	%fd490, %fd489, 0d3F61400FD78D4729, %fd137;
	add.f64 	%fd491, %fd9, %fd490;
	mul.f64 	%fd492, %fd491, 0d4024000000000000;
	mul.f64 	%fd493, %fd80, %fd126;
	fma.rn.f64 	%fd494, %fd493, 0d4024000000000000, %fd492;
	mul.f64 	%fd495, %fd59, 0d3FA56A4F89069E26;
	fma.rn.f64 	%fd496, %fd577, 0d3F6F4058F997AE60, %fd495;
	fma.rn.f64 	%fd498, %fd427, 0dBEB92429088A5549, %fd496;
	mul.f64 	%fd499, %fd5, %fd59;
	fma.rn.f64 	%fd500, %fd499, 0d3F7F3D6E1EDD10E2, %fd498;
	fma.rn.f64 	%fd501, %fd427, 0dBEBD3582AE3D9465, %fd500;
	fma.rn.f64 	%fd502, %fd127, 0dBED051EB84211FE0, %fd501;
	fma.rn.f64 	%fd503, %fd29, 0d3F09728B843A45DF, %fd502;
	fma.rn.f64 	%fd504, %fd37, 0dBEE634F58E4EF19E, %fd503;
	fma.rn.f64 	%fd505, %fd45, 0d3F5212AC9701DAB3, %fd504;
	fma.rn.f64 	%fd506, %fd53, 0d3F397F76DB6FA335, %fd505;
	fma.rn.f64 	%fd507, %fd66, 0d3EBF4B7B374BA5B8, %fd506;
	fma.rn.f64 	%fd508, %fd67, 0d3EB41487F0838AA1, %fd507;
	fma.rn.f64 	%fd509, %fd75, 0d3EBA3AE9CC37174C, %fd508;
	fma.rn.f64 	%fd510, %fd499, 0d3F7F9AA9A6D0E63E, %fd509;
	fma.rn.f64 	%fd511, %fd427, 0dBEC1953DA375CBC6, %fd510;
	fma.rn.f64 	%fd512, %fd127, 0dBEC999944C46DE5C, %fd511;
	fma.rn.f64 	%fd513, %fd118, 0dBEB49305E27E74BE, %fd512;
	mul.f64 	%fd514, %fd579, %fd19;
	mul.f64 	%fd515, %fd577, %fd514;
	fma.rn.f64 	%fd516, %fd515, 0dBF81229CC89F0939, %fd513;
	fma.rn.f64 	%fd517, %fd128, 0d3F6385C11531A586, %fd516;
	fma.rn.f64 	%fd518, %fd29, 0d3F20E125895C70D1, %fd517;
	fma.rn.f64 	%fd519, %fd129, 0dBF6F472EBD90770D, %fd518;
	fma.rn.f64 	%fd520, %fd130, 0d4018B520C58EF042, %fd519;
	fma.rn.f64 	%fd521, %fd131, 0d3FD53F67D0137F3D, %fd520;
	fma.rn.f64 	%fd522, %fd87, 0dBEBEA463EE6404A3, %fd521;
	fma.rn.f64 	%fd523, %fd87, 0d3F7E3A4902E3ED3B, %fd522;
	fma.rn.f64 	%fd524, %fd89, 0dBED62A64BE17CEEC, %fd523;
	fma.rn.f64 	%fd525, %fd90, 0dBF0285583EA19222, %fd524;
	fma.rn.f64 	%fd526, %fd37, 0d3ED222E1F27BA4BE, %fd525;
	fma.rn.f64 	%fd527, %fd91, 0dBEE16F0F427DE866, %fd526;
	fma.rn.f64 	%fd528, %fd125, 0dBEFB31472DF1817E, %fd527;
	fma.rn.f64 	%fd529, %fd132, 0d403A198AD82502E4, %fd528;
	fma.rn.f64 	%fd530, %fd53, 0dBEBA21F636F693C4, %fd529;
	fma.rn.f64 	%fd531, %fd53, 0d3F404C2A88DBFFED, %fd530;
	fma.rn.f64 	%fd532, %fd92, 0d3FF1C88519AA3A18, %fd531;
	fma.rn.f64 	%fd533, %fd133, 0d3F2BE43F5901837D, %fd532;
	fma.rn.f64 	%fd534, %fd134, 0d3F6C04D893DE0024, %fd533;
	fma.rn.f64 	%fd535, %fd499, 0d3F7634870F89071D, %fd534;
	fma.rn.f64 	%fd536, %fd499, 0d3F784AC932B52BE9, %fd535;
	fma.rn.f64 	%fd537, %fd135, 0d3F39AA6BE405F7DC, %fd536;
	mul.f64 	%fd538, %fd59, %fd106;
	fma.rn.f64 	%fd539, %fd538, 0d3F650BF1A155A56D, %fd537;
	fma.rn.f64 	%fd540, %fd66, 0d3ED5E15478CA54A4, %fd539;
	fma.rn.f64 	%fd541, %fd136, 0dBEC582349BB82DC5, %fd540;
	fma.rn.f64 	%fd542, %fd67, 0d3EB70A4E89971915, %fd541;
	fma.rn.f64 	%fd543, %fd75, 0d3EE1DB6A3F42A6AB, %fd542;
	fma.rn.f64 	%fd544, %fd127, 0dBEC6CA5A247589AD, %fd543;
	fma.rn.f64 	%fd545, %fd127, 0dBEC88ABA6A4731AC, %fd544;
	fma.rn.f64 	%fd546, %fd489, 0d3F97C50371BA3D24, %fd545;
	div.rn.f64 	%fd547, %fd44, %fd36;
	mul.f64 	%fd548, %fd547, %fd546;
	mul.f64 	%fd549, %fd548, 0d4024000000000000;
	sub.f64 	%fd550, %fd494, %fd549;
	mul.f64 	%fd551, %fd550, 0dBFE0000000000000;
	cvt.rzi.s32.f64 	%r224, %fd551;
	cvt.rn.f64.s32 	%fd552, %r33;
	cvt.rn.f64.s32 	%fd553, %r224;
	neg.f64 	%fd554, %fd36;
	mul.f64 	%fd555, %fd19, %fd554;
	mul.f64 	%fd556, %fd577, %fd555;
	mul.f64 	%fd557, %fd577, %fd556;
	mul.f64 	%fd558, %fd44, 0d40239EB851EB851F;
	mul.f64 	%fd559, %fd19, %fd558;
	div.rn.f64 	%fd560, %fd559, 0d3FECCCCCCCCCCCCD;
	sub.f64 	%fd561, %fd557, %fd560;
	mul.f64 	%fd562, %fd36, %fd552;
	div.rn.f64 	%fd563, %fd562, 0d3FECCCCCCCCCCCCD;
	sub.f64 	%fd564, %fd561, %fd563;
	mul.f64 	%fd565, %fd59, %fd553;
	mul.f64 	%fd566, %fd19, %fd565;
	div.rn.f64 	%fd567, %fd566, 0d3FECCCCCCCCCCCCD;
	add.f64 	%fd568, %fd564, %fd567;
	mul.f64 	%fd569, %fd59, 0d40239EB851EB851F;
	mul.f64 	%fd570, %fd577, 0d3FFCCCCCCCCCCCCD;
	mul.f64 	%fd571, %fd579, %fd570;
	fma.rn.f64 	%fd572, %fd571, %fd19, %fd569;
	mul.f64 	%fd573, %fd44, %fd553;
	sub.f64 	%fd574, %fd572, %fd573;
	mul.f64 	%fd575, %fd36, 0d3FECCCCCCCCCCCCD;
	div.rn.f64 	%fd576, %fd574, %fd575;
	fma.rn.f64 	%fd142, %fd552, 0d3F50624DD2F1A9FC, 0d0000000000000000;
	fma.rn.f64 	%fd143, %fd553, 0d3F50624DD2F1A9FC, 0d0000000000000000;
	fma.rn.f64 	%fd580, %fd579, 0d3F50624DD2F1A9FC, %fd580;
	fma.rn.f64 	%fd579, %fd568, 0d3F50624DD2F1A9FC, %fd579;
	fma.rn.f64 	%fd578, %fd577, 0d3F50624DD2F1A9FC, %fd578;
	fma.rn.f64 	%fd577, %fd576, 0d3F50624DD2F1A9FC, %fd577;
	cvta.to.global.u64 	%rd48, %rd56;
	add.s64 	%rd50, %rd48, %rd22;
	mov.b64 	%rd51, 0;
	st.global.u64 	[%rd50], %rd51;
	st.global.u64 	[%rd50+8], %rd51;
	st.global.f64 	[%rd50+16], %fd580;
	st.global.f64 	[%rd50+24], %fd578;
	st.global.f64 	[%rd50+32], %fd142;
	st.global.f64 	[%rd50+40], %fd143;
	st.global.f64 	[%rd50+48], %fd579;
	st.global.f64 	[%rd50+56], %fd577;
	add.s32 	%r225, %r225, 1;
	setp.ne.s32 	%p130, %r225, 5000;
	@%p130 bra 	$L__BB1_18;
	ld.param.u64 	%rd57, [_Z8simulateP17curandStateXORWOWPdS1_S1_ii_param_3];
	cvta.to.global.u64 	%rd52, %rd57;
	mul.wide.s32 	%rd53, %r2, 8;
	add.s64 	%rd54, %rd52, %rd53;
	mov.b64 	%rd55, 0;
	st.global.u64 	[%rd54], %rd55;
	st.global.u64 	[%rd54+8], %rd55;
	st.global.f64 	[%rd54+16], %fd580;
	st.global.f64 	[%rd54+24], %fd578;
	st.global.f64 	[%rd54+32], %fd142;
	st.global.f64 	[%rd54+40], %fd143;
	st.global.f64 	[%rd54+48], %fd579;
	st.global.f64 	[%rd54+56], %fd577;
$L__BB1_78:
	ret;

}
.func  (.param .align 16 .b8 func_retval0[16]) __internal_trig_reduction_slowpathd(
	.param .b64 __internal_trig_reduction_slowpathd_param_0
)
{
	.local .align 8 .b8 	__local_depot2[40];
	.reg .b64 	%SP;
	.reg .b64 	%SPL;
	.reg .pred 	%p<10>;
	.reg .b32 	%r<47>;
	.reg .b64 	%rd<74>;
	.reg .b64 	%fd<5>;

	mov.u64 	%SPL, __local_depot2;
	ld.param.f64 	%fd4, [__internal_trig_reduction_slowpathd_param_0];
	add.u64 	%rd1, %SPL, 0;
	{
	.reg .b32 %temp; 
	mov.b64 	{%temp, %r1}, %fd4;
	}
	shr.u32 	%r2, %r1, 20;
	and.b32  	%r3, %r2, 2047;
	setp.eq.s32 	%p1, %r3, 2047;
	mov.b32 	%r46, 0;
	@%p1 bra 	$L__BB2_9;
	add.s32 	%r20, %r3, -1024;
	mov.b64 	%rd20, %fd4;
	shl.b64 	%rd2, %rd20, 11;
	shr.u32 	%r4, %r20, 6;
	sub.s32 	%r45, 15, %r4;
	sub.s32 	%r21, 19, %r4;
	setp.lt.u32 	%p2, %r20, 128;
	selp.b32 	%r6, 18, %r21, %p2;
	setp.ge.s32 	%p3, %r45, %r6;
	mov.b64 	%rd70, 0;
	@%p3 bra 	$L__BB2_4;
	add.s32 	%r23, %r6, %r4;
	neg.s32 	%r43, %r23;
	or.b64  	%rd3, %rd2, -9223372036854775808;
	mov.b64 	%rd70, 0;
	mov.b32 	%r42, 0;
	mov.u64 	%rd25, __cudart_i2opi_d;
	mov.u32 	%r44, %r45;
$L__BB2_3:
	.pragma "nounroll";
	mul.wide.s32 	%rd22, %r42, 8;
	add.s64 	%rd23, %rd1, %rd22;
	mul.wide.s32 	%rd24, %r44, 8;
	add.s64 	%rd26, %rd25, %rd24;
	ld.global.nc.u64 	%rd27, [%rd26];
	{
	.reg .u32 %r0, %r1, %r2, %r3, %alo, %ahi, %blo, %bhi, %clo, %chi;
	mov.b64 	{%alo,%ahi}, %rd27;
	mov.b64 	{%blo,%bhi}, %rd3;
	mov.b64 	{%clo,%chi}, %rd70;
	mad.lo.cc.u32 	%r0, %alo, %blo, %clo;
	madc.hi.cc.u32 	%r1, %alo, %blo, %chi;
	madc.hi.u32 	%r2, %alo, %bhi, 0;
	mad.lo.cc.u32 	%r1, %alo, %bhi, %r1;
	madc.hi.cc.u32 	%r2, %ahi, %blo, %r2;
	madc.hi.u32 	%r3, %ahi, %bhi, 0;
	mad.lo.cc.u32 	%r1, %ahi, %blo, %r1;
	madc.lo.cc.u32 	%r2, %ahi, %bhi, %r2;
	addc.u32 	%r3, %r3, 0;
	mov.b64 	%rd28, {%r0,%r1};
	mov.b64 	%rd70, {%r2,%r3};
	}
	st.local.u64 	[%rd23], %rd28;
	add.s32 	%r44, %r44, 1;
	add.s32 	%r43, %r43, 1;
	add.s32 	%r42, %r42, 1;
	setp.ne.s32 	%p4, %r43, -15;
	mov.u32 	%r45, %r6;
	@%p4 bra 	$L__BB2_3;
$L__BB2_4:
	cvt.s64.s32 	%rd29, %r45;
	cvt.u64.u32 	%rd30, %r4;
	add.s64 	%rd31, %rd30, %rd29;
	shl.b64 	%rd32, %rd31, 3;
	add.s64 	%rd33, %rd1, %rd32;
	st.local.u64 	[%rd33+-120], %rd70;
	and.b32  	%r15, %r2, 63;
	ld.local.u64 	%rd72, [%rd1+16];
	ld.local.u64 	%rd71, [%rd1+24];
	setp.eq.s32 	%p5, %r15, 0;
	@%p5 bra 	$L__BB2_6;
	shl.b64 	%rd34, %rd71, %r15;
	shr.u64 	%rd35, %rd72, 1;
	xor.b32  	%r24, %r15, 63;
	shr.u64 	%rd36, %rd35, %r24;
	or.b64  	%rd71, %rd34, %rd36;
	ld.local.u64 	%rd37, [%rd1+8];
	shl.b64 	%rd38, %rd72, %r15;
	shr.u64 	%rd39, %rd37, 1;
	shr.u64 	%rd40, %rd39, %r24;
	or.b64  	%rd72, %rd38, %rd40;
$L__BB2_6:
	and.b32  	%r25, %r1, -2147483648;
	shr.u64 	%rd41, %rd71, 62;
	cvt.u32.u64 	%r26, %rd41;
	mov.b64 	{%r27, %r28}, %rd71;
	mov.b64 	{%r29, %r30}, %rd72;
	shf.l.wrap.b32 	%r31, %r30, %r27, 2;
	shf.l.wrap.b32 	%r32, %r27, %r28, 2;
	mov.b64 	%rd42, {%r31, %r32};
	shl.b64 	%rd43, %rd72, 2;
	shr.u64 	%rd44, %rd42, 63;
	cvt.u32.u64 	%r33, %rd44;
	add.s32 	%r34, %r33, %r26;
	setp.eq.s32 	%p6, %r25, 0;
	neg.s32 	%r35, %r34;
	selp.b32 	%r46, %r34, %r35, %p6;
	setp.gt.s64 	%p7, %rd42, -1;
	mov.b64 	%rd45, 0;
	{
	.reg .u32 %r0, %r1, %r2, %r3, %a0, %a1, %a2, %a3, %b0, %b1, %b2, %b3;
	mov.b64 	{%a0,%a1}, %rd45;
	mov.b64 	{%a2,%a3}, %rd45;
	mov.b64 	{%b0,%b1}, %rd43;
	mov.b64 	{%b2,%b3}, %rd42;
	sub.cc.u32 	%r0, %a0, %b0;
	subc.cc.u32 	%r1, %a1, %b1;
	subc.cc.u32 	%r2, %a2, %b2;
	subc.u32 	%r3, %a3, %b3;
	mov.b64 	%rd46, {%r0,%r1};
	mov.b64 	%rd47, {%r2,%r3};
	}
	xor.b32  	%r36, %r25, -2147483648;
	selp.b64 	%rd73, %rd42, %rd47, %p7;
	selp.b64 	%rd14, %rd43, %rd46, %p7;
	selp.b32 	%r17, %r25, %r36, %p7;
	clz.b64 	%r37, %rd73;
	cvt.u64.u32 	%rd15, %r37;
	setp.eq.s32 	%p8, %r37, 0;
	@%p8 bra 	$L__BB2_8;
	cvt.u32.u64 	%r38, %rd15;
	and.b32  	%r39, %r38, 63;
	shl.b64 	%rd48, %rd73, %r39;
	shr.u64 	%rd49, %rd14, 1;
	not.b32 	%r40, %r38;
	and.b32  	%r41, %r40, 63;
	shr.u64 	%rd50, %rd49, %r41;
	or.b64  	%rd73, %rd48, %rd50;
$L__BB2_8:
	mov.b64 	%rd51, -3958705157555305931;
	{
	.reg .u32 %r0, %r1, %r2, %r3, %alo, %ahi, %blo, %bhi;
	mov.b64 	{%alo,%ahi}, %rd73;
	mov.b64 	{%blo,%bhi}, %rd51;
	mul.lo.u32 	%r0, %alo, %blo;
	mul.hi.u32 	%r1, %alo, %blo;
	mad.lo.cc.u32 	%r1, %alo, %bhi, %r1;
	madc.hi.u32 	%r2, %alo, %bhi, 0;
	mad.lo.cc.u32 	%r1, %ahi, %blo, %r1;
	madc.hi.cc.u32 	%r2, %ahi, %blo, %r2;
	madc.hi.u32 	%r3, %ahi, %bhi, 0;
	mad.lo.cc.u32 	%r2, %ahi, %bhi, %r2;
	addc.u32 	%r3, %r3, 0;
	mov.b64 	%rd52, {%r0,%r1};
	mov.b64 	%rd53, {%r2,%r3};
	}
	setp.gt.s64 	%p9, %rd53, 0;
	{
	.reg .u32 %r0, %r1, %r2, %r3, %a0, %a1, %a2, %a3, %b0, %b1, %b2, %b3;
	mov.b64 	{%a0,%a1}, %rd52;
	mov.b64 	{%a2,%a3}, %rd53;
	mov.b64 	{%b0,%b1}, %rd52;
	mov.b64 	{%b2,%b3}, %rd53;
	add.cc.u32 	%r0, %a0, %b0;
	addc.cc.u32 	%r1, %a1, %b1;
	addc.cc.u32 	%r2, %a2, %b2;
	addc.u32 	%r3, %a3, %b3;
	mov.b64 	%rd54, {%r0,%r1};
	mov.b64 	%rd55, {%r2,%r3};
	}
	selp.b64 	%rd56, %rd55, %rd53, %p9;
	selp.s64 	%rd57, -1, 0, %p9;
	sub.s64 	%rd58, %rd57, %rd15;
	cvt.u64.u32 	%rd59, %r17;
	shl.b64 	%rd60, %rd59, 32;
	add.s64 	%rd61, %rd56, 1;
	shr.u64 	%rd62, %rd61, 10;
	add.s64 	%rd63, %rd62, 1;
	shr.u64 	%rd64, %rd63, 1;
	shl.b64 	%rd65, %rd58, 52;
	add.s64 	%rd66, %rd65, %rd64;
	add.s64 	%rd67, %rd66, 4602678819172646912;
	or.b64  	%rd68, %rd67, %rd60;
	mov.b64 	%fd4, %rd68;
$L__BB2_9:
	st.param.f64 	[func_retval0], %fd4;
	st.param.b32 	[func_retval0+8], %r46;
	ret;

}
.func  (.param .b64 func_retval0) __internal_accurate_pow(
	.param .b64 __internal_accurate_pow_param_0,
	.param .b64 __internal_accurate_pow_param_1
)
{
	.reg .pred 	%p<8>;
	.reg .b32 	%r<49>;
	.reg .b32 	%f<3>;
	.reg .b64 	%fd<109>;

	ld.param.f64 	%fd10, [__internal_accurate_pow_param_0];
	ld.param.f64 	%fd11, [__internal_accurate_pow_param_1];
	{
	.reg .b32 %temp; 
	mov.b64 	{%temp, %r46}, %fd10;
	}
	{
	.reg .b32 %temp; 
	mov.b64 	{%r45, %temp}, %fd10;
	}
	shr.u32 	%r47, %r46, 20;
	setp.gt.u32 	%p1, %r46, 1048575;
	@%p1 bra 	$L__BB3_2;
	mul.f64 	%fd12, %fd10, 0d4350000000000000;
	{
	.reg .b32 %temp; 
	mov.b64 	{%temp, %r46}, %fd12;
	}
	{
	.reg .b32 %temp; 
	mov.b64 	{%r45, %temp}, %fd12;
	}
	shr.u32 	%r16, %r46, 20;
	add.s32 	%r47, %r16, -54;
$L__BB3_2:
	add.s32 	%r48, %r47, -1023;
	and.b32  	%r17, %r46, -2146435073;
	or.b32  	%r18, %r17, 1072693248;
	mov.b64 	%fd107, {%r45, %r18};
	setp.lt.u32 	%p2, %r18, 1073127583;
	@%p2 bra 	$L__BB3_4;
	{
	.reg .b32 %temp; 
	mov.b64 	{%r19, %temp}, %fd107;
	}
	{
	.reg .b32 %temp; 
	mov.b64 	{%temp, %r20}, %fd107;
	}
	add.s32 	%r21, %r20, -1048576;
	mov.b64 	%fd107, {%r19, %r21};
	add.s32 	%r48, %r47, -1022;
$L__BB3_4:
	add.f64 	%fd13, %fd107, 0dBFF0000000000000;
	add.f64 	%fd14, %fd107, 0d3FF0000000000000;
	rcp.approx.ftz.f64 	%fd15, %fd14;
	neg.f64 	%fd16, %fd14;
	fma.rn.f64 	%fd17, %fd16, %fd15, 0d3FF0000000000000;
	fma.rn.f64 	%fd18, %fd17, %fd17, %fd17;
	fma.rn.f64 	%fd19, %fd18, %fd15, %fd15;
	mul.f64 	%fd20, %fd13, %fd19;
	fma.rn.f64 	%fd21, %fd13, %fd19, %fd20;
	mul.f64 	%fd22, %fd21, %fd21;
	fma.rn.f64 	%fd23, %fd22, 0d3EB0F5FF7D2CAFE2, 0d3ED0F5D241AD3B5A;
	fma.rn.f64 	%fd24, %fd23, %fd22, 0d3EF3B20A75488A3F;
	fma.rn.f64 	%fd25, %fd24, %fd22, 0d3F1745CDE4FAECD5;
	fma.rn.f64 	%fd26, %fd25, %fd22, 0d3F3C71C7258A578B;
	fma.rn.f64 	%fd27, %fd26, %fd22, 0d3F6249249242B910;
	fma.rn.f64 	%fd28, %fd27, %fd22, 0d3F89999999999DFB;
	sub.f64 	%fd29, %fd13, %fd21;
	add.f64 	%fd30, %fd29, %fd29;
	neg.f64 	%fd31, %fd21;
	fma.rn.f64 	%fd32, %fd31, %fd13, %fd30;
	mul.f64 	%fd33, %fd19, %fd32;
	fma.rn.f64 	%fd34, %fd22, %fd28, 0d3FB5555555555555;
	mov.f64 	%fd35, 0d3FB5555555555555;
	sub.f64 	%fd36, %fd35, %fd34;
	fma.rn.f64 	%fd37, %fd22, %fd28, %fd36;
	add.f64 	%fd38, %fd37, 0dBC46A4CB00B9E7B0;
	add.f64 	%fd39, %fd34, %fd38;
	sub.f64 	%fd40, %fd34, %fd39;
	add.f64 	%fd41, %fd38, %fd40;
	mul.rn.f64 	%fd42, %fd21, %fd21;
	neg.f64 	%fd43, %fd42;
	fma.rn.f64 	%fd44, %fd21, %fd21, %fd43;
	{
	.reg .b32 %temp; 
	mov.b64 	{%r22, %temp}, %fd33;
	}
	{
	.reg .b32 %temp; 
	mov.b64 	{%temp, %r23}, %fd33;
	}
	add.s32 	%r24, %r23, 1048576;
	mov.b64 	%fd45, {%r22, %r24};
	fma.rn.f64 	%fd46, %fd21, %fd45, %fd44;
	mul.rn.f64 	%fd47, %fd42, %fd21;
	neg.f64 	%fd48, %fd47;
	fma.rn.f64 	%fd49, %fd42, %fd21, %fd48;
	fma.rn.f64 	%fd50, %fd42, %fd33, %fd49;
	fma.rn.f64 	%fd51, %fd46, %fd21, %fd50;
	mul.rn.f64 	%fd52, %fd39, %fd47;
	neg.f64 	%fd53, %fd52;
	fma.rn.f64 	%fd54, %fd39, %fd47, %fd53;
	fma.rn.f64 	%fd55, %fd39, %fd51, %fd54;
	fma.rn.f64 	%fd56, %fd41, %fd47, %fd55;
	add.f64 	%fd57, %fd52, %fd56;
	sub.f64 	%fd58, %fd52, %fd57;
	add.f64 	%fd59, %fd56, %fd58;
	add.f64 	%fd60, %fd21, %fd57;
	sub.f64 	%fd61, %fd21, %fd60;
	add.f64 	%fd62, %fd57, %fd61;
	add.f64 	%fd63, %fd59, %fd62;
	add.f64 	%fd64, %fd33, %fd63;
	add.f64 	%fd65, %fd60, %fd64;
	sub.f64 	%fd66, %fd60, %fd65;
	add.f64 	%fd67, %fd64, %fd66;
	xor.b32  	%r25, %r48, -2147483648;
	mov.b32 	%r26, 1127219200;
	mov.b64 	%fd68, {%r25, %r26};
	mov.b32 	%r27, -2147483648;
	mov.b64 	%fd69, {%r27, %r26};
	sub.f64 	%fd70, %fd68, %fd69;
	fma.rn.f64 	%fd71, %fd70, 0d3FE62E42FEFA39EF, %fd65;
	fma.rn.f64 	%fd72, %fd70, 0dBFE62E42FEFA39EF, %fd71;
	sub.f64 	%fd73, %fd72, %fd65;
	sub.f64 	%fd74, %fd67, %fd73;
	fma.rn.f64 	%fd75, %fd70, 0d3C7ABC9E3B39803F, %fd74;
	add.f64 	%fd76, %fd71, %fd75;
	sub.f64 	%fd77, %fd71, %fd76;
	add.f64 	%fd78, %fd75, %fd77;
	{
	.reg .b32 %temp; 
	mov.b64 	{%temp, %r28}, %fd11;
	}
	{
	.reg .b32 %temp; 
	mov.b64 	{%r29, %temp}, %fd11;
	}
	shl.b32 	%r30, %r28, 1;
	setp.gt.u32 	%p3, %r30, -33554433;
	and.b32  	%r31, %r28, -15728641;
	selp.b32 	%r32, %r31, %r28, %p3;
	mov.b64 	%fd79, {%r29, %r32};
	mul.rn.f64 	%fd80, %fd76, %fd79;
	neg.f64 	%fd81, %fd80;
	fma.rn.f64 	%fd82, %fd76, %fd79, %fd81;
	fma.rn.f64 	%fd83, %fd78, %fd79, %fd82;
	add.f64 	%fd4, %fd80, %fd83;
	sub.f64 	%fd84, %fd80, %fd4;
	add.f64 	%fd5, %fd83, %fd84;
	fma.rn.f64 	%fd85, %fd4, 0d3FF71547652B82FE, 0d4338000000000000;
	{
	.reg .b32 %temp; 
	mov.b64 	{%r13, %temp}, %fd85;
	}
	mov.f64 	%fd86, 0dC338000000000000;
	add.rn.f64 	%fd87, %fd85, %fd86;
	fma.rn.f64 	%fd88, %fd87, 0dBFE62E42FEFA39EF, %fd4;
	fma.rn.f64 	%fd89, %fd87, 0dBC7ABC9E3B39803F, %fd88;
	fma.rn.f64 	%fd90, %fd89, 0d3E5ADE1569CE2BDF, 0d3E928AF3FCA213EA;
	fma.rn.f64 	%fd91, %fd90, %fd89, 0d3EC71DEE62401315;
	fma.rn.f64 	%fd92, %fd91, %fd89, 0d3EFA01997C89EB71;
	fma.rn.f64 	%fd93, %fd92, %fd89, 0d3F2A01A014761F65;
	fma.rn.f64 	%fd94, %fd93, %fd89, 0d3F56C16C1852B7AF;
	fma.rn.f64 	%fd95, %fd94, %fd89, 0d3F81111111122322;
	fma.rn.f64 	%fd96, %fd95, %fd89, 0d3FA55555555502A1;
	fma.rn.f64 	%fd97, %fd96, %fd89, 0d3FC5555555555511;
	fma.rn.f64 	%fd98, %fd97, %fd89, 0d3FE000000000000B;
	fma.rn.f64 	%fd99, %fd98, %fd89, 0d3FF0000000000000;
	fma.rn.f64 	%fd100, %fd99, %fd89, 0d3FF0000000000000;
	{
	.reg .b32 %temp; 
	mov.b64 	{%r14, %temp}, %fd100;
	}
	{
	.reg .b32 %temp; 
	mov.b64 	{%temp, %r15}, %fd100;
	}
	shl.b32 	%r33, %r13, 20;
	add.s32 	%r34, %r33, %r15;
	mov.b64 	%fd108, {%r14, %r34};
	{
	.reg .b32 %temp; 
	mov.b64 	{%temp, %r35}, %fd4;
	}
	mov.b32 	%f2, %r35;
	abs.f32 	%f1, %f2;
	setp.lt.f32 	%p4, %f1, 0f4086232B;
	@%p4 bra 	$L__BB3_7;
	setp.lt.f64 	%p5, %fd4, 0d0000000000000000;
	add.f64 	%fd101, %fd4, 0d7FF0000000000000;
	selp.f64 	%fd108, 0d0000000000000000, %fd101, %p5;
	setp.geu.f32 	%p6, %f1, 0f40874800;
	@%p6 bra 	$L__BB3_7;
	shr.u32 	%r36, %r13, 31;
	add.s32 	%r37, %r13, %r36;
	shr.s32 	%r38, %r37, 1;
	shl.b32 	%r39, %r38, 20;
	add.s32 	%r40, %r15, %r39;
	mov.b64 	%fd102, {%r14, %r40};
	sub.s32 	%r41, %r13, %r38;
	shl.b32 	%r42, %r41, 20;
	add.s32 	%r43, %r42, 1072693248;
	mov.b32 	%r44, 0;
	mov.b64 	%fd103, {%r44, %r43};
	mul.f64 	%fd108, %fd103, %fd102;
$L__BB3_7:
	abs.f64 	%fd104, %fd108;
	setp.eq.f64 	%p7, %fd104, 0d7FF0000000000000;
	fma.rn.f64 	%fd105, %fd108, %fd5, %fd108;
	selp.f64 	%fd106, %fd108, %fd105, %p7;
	st.param.f64 	[func_retval0], %fd106;
	ret;

}


// ===== COMPILED SASS (sm_100) =====

	.target	sm_100

	.elftype	@"ET_EXEC"


//--------------------- .note.nv.tkinfo           --------------------------
	.section	.note.nv.tkinfo,"",@"SHT_NOTE"
	.sectionflags	@"SHF_NOTE_NV_TKINFO"
	.tkinfo
        /*0018*/ 	.word	0x00000002
        /*0030*/ 	.string	""
        /*0030*/ 	.string	"ptxas"
        /*0030*/ 	.string	"Cuda compilation tools, release 13.0, V13.0.88"
        /*0030*/ 	.string	"Build cuda_13.0.r13.0/compiler.36424714_0"
        /*0030*/ 	.string	"-arch sm_100 -m 64 "



//--------------------- .note.nv.cuinfo           --------------------------
	.section	.note.nv.cuinfo,"",@"SHT_NOTE"
	.sectionflags	@"SHF_NOTE_NV_CUINFO"
        /*0018*/ 	.short	0x0002
        /*001a*/ 	.short	0x0064
        /*001c*/ 	.short	0x0082
	.zero		2


//--------------------- .nv.info                  --------------------------
	.section	.nv.info,"",@"SHT_CUDA_INFO"
	.align	4


	//----- nvinfo : EIATTR_REGCOUNT
	.align		4
        /*0000*/ 	.byte	0x04, 0x2f
        /*0002*/ 	.short	(.L_12 - .L_11)
	.align		4
.L_11:
        /*0004*/ 	.word	index@(_Z4initjP17curandStateXORWOW)
        /*0008*/ 	.word	0x0000001f


	//----- nvinfo : EIATTR_FRAME_SIZE
	.align		4
.L_12:
        /*000c*/ 	.byte	0x04, 0x11
        /*000e*/ 	.short	(.L_14 - .L_13)
	.align		4
.L_13:
        /*0010*/ 	.word	index@(_Z4initjP17curandStateXORWOW)
        /*0014*/ 	.word	0x00000000


	//----- nvinfo : EIATTR_REGCOUNT
	.align		4
.L_14:
        /*0018*/ 	.byte	0x04, 0x2f
        /*001a*/ 	.short	(.L_16 - .L_15)
	.align		4
.L_15:
        /*001c*/ 	.word	index@(_Z8simulateP17curandStateXORWOWPdS1_S1_ii)
        /*0020*/ 	.word	0x00000074


	//----- nvinfo : EIATTR_FRAME_SIZE
	.align		4
.L_16:
        /*0024*/ 	.byte	0x04, 0x11
        /*0026*/ 	.short	(.L_18 - .L_17)
	.align		4
.L_17:
        /*0028*/ 	.word	index@($_Z8simulateP17curandStateXORWOWPdS1_S1_ii$__internal_trig_reduction_slowpathd)
        /*002c*/ 	.word	0x00000028


	//----- nvinfo : EIATTR_FRAME_SIZE
	.align		4
.L_18:
        /*0030*/ 	.byte	0x04, 0x11
        /*0032*/ 	.short	(.L_20 - .L_19)
	.align		4
.L_19:
        /*0034*/ 	.word	index@($_Z8simulateP17curandStateXORWOWPdS1_S1_ii$__internal_accurate_pow)
        /*0038*/ 	.word	0x00000028


	//----- nvinfo : EIATTR_FRAME_SIZE
	.align		4
.L_20:
        /*003c*/ 	.byte	0x04, 0x11
        /*003e*/ 	.short	(.L_22 - .L_21)
	.align		4
.L_21:
        /*0040*/ 	.word	index@($__internal_0_$__cuda_sm20_div_rn_f64_full)
        /*0044*/ 	.word	0x00000028


	//----- nvinfo : EIATTR_FRAME_SIZE
	.align		4
.L_22:
        /*0048*/ 	.byte	0x04, 0x11
        /*004a*/ 	.short	(.L_24 - .L_23)
	.align		4
.L_23:
        /*004c*/ 	.word	index@(_Z8simulateP17curandStateXORWOWPdS1_S1_ii)
        /*0050*/ 	.word	0x00000028


	//----- nvinfo : EIATTR_MIN_STACK_SIZE
	.align		4
.L_24:
        /*0054*/ 	.byte	0x04, 0x12
        /*0056*/ 	.short	(.L_26 - .L_25)
	.align		4
.L_25:
        /*0058*/ 	.word	index@(_Z8simulateP17curandStateXORWOWPdS1_S1_ii)
        /*005c*/ 	.word	0x00000028


	//----- nvinfo : EIATTR_MIN_STACK_SIZE
	.align		4
.L_26:
        /*0060*/ 	.byte	0x04, 0x12
        /*0062*/ 	.short	(.L_28 - .L_27)
	.align		4
.L_27:
        /*0064*/ 	.word	index@(_Z4initjP17curandStateXORWOW)
        /*0068*/ 	.word	0x00000000
.L_28:


//--------------------- .nv.compat                --------------------------
	.section	.nv.compat,"",@"SHT_CUDA_COMPAT_INFO"
	.align	4
        /*0000*/ 	.byte	0x02, 0x09, 0x00, 0x00, 0x02, 0x02, 0x01, 0x00, 0x02, 0x05, 0x05, 0x00, 0x03, 0x07, 0x01, 0x01
        /*0010*/ 	.byte	0x02, 0x03, 0x00, 0x00, 0x02, 0x06, 0x01, 0x00, 0x04, 0x0b, 0x08, 0x00, 0x01, 0x00, 0x00, 0x00
        /*0020*/ 	.byte	0x00, 0x00, 0x00, 0x00


//--------------------- .nv.info._Z8simulateP17curandStateXORWOWPdS1_S1_ii --------------------------
	.section	.nv.info._Z8simulateP17curandStateXORWOWPdS1_S1_ii,"",@"SHT_CUDA_INFO"
	.sectionflags	@""
	.align	4


	//----- nvinfo : EIATTR_CUDA_API_VERSION
	.align		4
        /*0000*/ 	.byte	0x04, 0x37
        /*0002*/ 	.short	(.L_30 - .L_29)
.L_29:
        /*0004*/ 	.word	0x00000082


	//----- nvinfo : EIATTR_KPARAM_INFO
	.align		4
.L_30:
        /*0008*/ 	.byte	0x04, 0x17
        /*000a*/ 	.short	(.L_32 - .L_31)
.L_31:
        /*000c*/ 	.word	0x00000000
        /*0010*/ 	.short	0x0005
        /*0012*/ 	.short	0x0024
        /*0014*/ 	.byte	0x00, 0xf0, 0x11, 0x00


	//----- nvinfo : EIATTR_KPARAM_INFO
	.align		4
.L_32:
        /*0018*/ 	.byte	0x04, 0x17
        /*001a*/ 	.short	(.L_34 - .L_33)
.L_33:
        /*001c*/ 	.word	0x00000000
        /*0020*/ 	.short	0x0004
        /*0022*/ 	.short	0x0020
        /*0024*/ 	.byte	0x00, 0xf0, 0x11, 0x00


	//----- nvinfo : EIATTR_KPARAM_INFO
	.align		4
.L_34:
        /*0028*/ 	.byte	0x04, 0x17
        /*002a*/ 	.short	(.L_36 - .L_35)
.L_35:
        /*002c*/ 	.word	0x00000000
        /*0030*/ 	.short	0x0003
        /*0032*/ 	.short	0x0018
        /*0034*/ 	.byte	0x00, 0xf5, 0x21, 0x00


	//----- nvinfo : EIATTR_KPARAM_INFO
	.align		4
.L_36:
        /*0038*/ 	.byte	0x04, 0x17
        /*003a*/ 	.short	(.L_38 - .L_37)
.L_37:
        /*003c*/ 	.word	0x00000000
        /*0040*/ 	.short	0x0002
        /*0042*/ 	.short	0x0010
        /*0044*/ 	.byte	0x00, 0xf5, 0x21, 0x00


	//----- nvinfo : EIATTR_KPARAM_INFO
	.align		4
.L_38:
        /*0048*/ 	.byte	0x04, 0x17
        /*004a*/ 	.short	(.L_40 - .L_39)
.L_39:
        /*004c*/ 	.word	0x00000000
        /*0050*/ 	.short	0x0001
        /*0052*/ 	.short	0x0008
        /*0054*/ 	.byte	0x00, 0xf5, 0x21, 0x00


	//----- nvinfo : EIATTR_KPARAM_INFO
	.align		4
.L_40:
        /*0058*/ 	.byte	0x04, 0x17
        /*005a*/ 	.short	(.L_42 - .L_41)
.L_41:
        /*005c*/ 	.word	0x00000000
        /*0060*/ 	.short	0x0000
        /*0062*/ 	.short	0x0000
        /*0064*/ 	.byte	0x00, 0xf5, 0x21, 0x00


	//----- nvinfo : EIATTR_SPARSE_MMA_MASK
	.align		4
.L_42:
        /*0068*/ 	.byte	0x03, 0x50
        /*006a*/ 	.short	0x0000


	//----- nvinfo : EIATTR_MAXREG_COUNT
	.align		4
        /*006c*/ 	.byte	0x03, 0x1b
        /*006e*/ 	.short	0x00ff


	//----- nvinfo : EIATTR_MERCURY_ISA_VERSION
	.align		4
        /*0070*/ 	.byte	0x03, 0x5f
        /*0072*/ 	.short	0x0101


	//----- nvinfo : EIATTR_VRC_CTA_INIT_COUNT
	.align		4
        /*0074*/ 	.byte	0x02, 0x4a
	.zero		1
	.zero		1


	//----- nvinfo : EIATTR_EXIT_INSTR_OFFSETS
	.align		4
        /*0078*/ 	.byte	0x04, 0x1c
        /*007a*/ 	.short	(.L_44 - .L_43)


	//   ....[0]....
.L_43:
        /*007c*/ 	.word	0x00000070


	//   ....[1]....
        /*0080*/ 	.word	0x00005940


	//----- nvinfo : EIATTR_CRS_STACK_SIZE
	.align		4
.L_44:
        /*0084*/ 	.byte	0x04, 0x1e
        /*0086*/ 	.short	(.L_46 - .L_45)
.L_45:
        /*0088*/ 	.word	0x00000000


	//----- nvinfo : EIATTR_CBANK_PARAM_SIZE
	.align		4
.L_46:
        /*008c*/ 	.byte	0x03, 0x19
        /*008e*/ 	.short	0x0028


	//----- nvinfo : EIATTR_PARAM_CBANK
	.align		4
        /*0090*/ 	.byte	0x04, 0x0a
        /*0092*/ 	.short	(.L_48 - .L_47)
	.align		4
.L_47:
        /*0094*/ 	.word	index@(.nv.constant0._Z8simulateP17curandStateXORWOWPdS1_S1_ii)
        /*0098*/ 	.short	0x0380
        /*009a*/ 	.short	0x0028


	//----- nvinfo : EIATTR_SW_WAR
	.align		4
.L_48:
        /*009c*/ 	.byte	0x04, 0x36
        /*009e*/ 	.short	(.L_50 - .L_49)
.L_49:
        /*00a0*/ 	.word	0x00000008
.L_50:


//--------------------- .nv.info._Z4initjP17curandStateXORWOW --------------------------
	.section	.nv.info._Z4initjP17curandStateXORWOW,"",@"SHT_CUDA_INFO"
	.sectionflags	@""
	.align	4


	//----- nvinfo : EIATTR_CUDA_API_VERSION
	.align		4
        /*0000*/ 	.byte	0x04, 0x37
        /*0002*/ 	.short	(.L_52 - .L_51)
.L_51:
        /*0004*/ 	.word	0x00000082


	//----- nvinfo : EIATTR_KPARAM_INFO
	.align		4
.L_52:
        /*0008*/ 	.byte	0x04, 0x17
        /*000a*/ 	.short	(.L_54 - .L_53)
.L_53:
        /*000c*/ 	.word	0x00000000
        /*0010*/ 	.short	0x0001
        /*0012*/ 	.short	0x0008
        /*0014*/ 	.byte	0x00, 0xf5, 0x21, 0x00


	//----- nvinfo : EIATTR_KPARAM_INFO
	.align		4
.L_54:
        /*0018*/ 	.byte	0x04, 0x17
        /*001a*/ 	.short	(.L_56 - .L_55)
.L_55:
        /*001c*/ 	.word	0x00000000
        /*0020*/ 	.short	0x0000
        /*0022*/ 	.short	0x0000
        /*0024*/ 	.byte	0x00, 0xf0, 0x11, 0x00


	//----- nvinfo : EIATTR_SPARSE_MMA_MASK
	.align		4
.L_56:
        /*0028*/ 	.byte	0x03, 0x50
        /*002a*/ 	.short	0x0000


	//----- nvinfo : EIATTR_MAXREG_COUNT
	.align		4
        /*002c*/ 	.byte	0x03, 0x1b
        /*002e*/ 	.short	0x00ff


	//----- nvinfo : EIATTR_MERCURY_ISA_VERSION
	.align		4
        /*0030*/ 	.byte	0x03, 0x5f
        /*0032*/ 	.short	0x0101


	//----- nvinfo : EIATTR_VRC_CTA_INIT_COUNT
	.align		4
        /*0034*/ 	.byte	0x02, 0x4a
	.zero		1
	.zero		1


	//----- nvinfo : EIATTR_EXIT_INSTR_OFFSETS
	.align		4
        /*0038*/ 	.byte	0x04, 0x1c
        /*003a*/ 	.short	(.L_58 - .L_57)


	//   ....[0]....
.L_57:
        /*003c*/ 	.word	0x00000060


	//   ....[1]....
        /*0040*/ 	.word	0x00000ed0


	//----- nvinfo : EIATTR_CRS_STACK_SIZE
	.align		4
.L_58:
        /*0044*/ 	.byte	0x04, 0x1e
        /*0046*/ 	.short	(.L_60 - .L_59)
.L_59:
        /*0048*/ 	.word	0x00000000


	//----- nvinfo : EIATTR_CBANK_PARAM_SIZE
	.align		4
.L_60:
        /*004c*/ 	.byte	0x03, 0x19
        /*004e*/ 	.short	0x0010


	//----- nvinfo : EIATTR_PARAM_CBANK
	.align		4
        /*0050*/ 	.byte	0x04, 0x0a
        /*0052*/ 	.short	(.L_62 - .L_61)
	.align		4
.L_61:
        /*0054*/ 	.word	index@(.nv.constant0._Z4initjP17curandStateXORWOW)
        /*0058*/ 	.short	0x0380
        /*005a*/ 	.short	0x0010


	//----- nvinfo : EIATTR_SW_WAR
	.align		4
.L_62:
        /*005c*/ 	.byte	0x04, 0x36
        /*005e*/ 	.short	(.L_64 - .L_63)
.L_63:
        /*0060*/ 	.word	0x00000008
.L_64:


//--------------------- .nv.callgraph             --------------------------
	.section	.nv.callgraph,"",@"SHT_CUDA_CALLGRAPH"
	.align	4
	.sectionentsize	8
	.align		4
        /*0000*/ 	.word	0x00000000
	.align		4
        /*0004*/ 	.word	0xffffffff
	.align		4
        /*0008*/ 	.word	0x00000000
	.align		4
        /*000c*/ 	.word	0xfffffffe
	.align		4
        /*0010*/ 	.word	0x00000000
	.align		4
        /*0014*/ 	.word	0xfffffffd
	.align		4
        /*0018*/ 	.word	0x00000000
	.align		4
        /*001c*/ 	.word	0xfffffffc


//--------------------- .nv.constant4             --------------------------
	.section	.nv.constant4,"a",@progbits
	.align	8
	.align		8
.nv.constant4:
        /*0000*/ 	.dword	precalc_xorwow_matrix
	.align		8
        /*0008*/ 	.dword	precalc_xorwow_offset_matrix
	.align		8
        /*0010*/ 	.dword	mrg32k3aM1
	.align		8
        /*0018*/ 	.dword	mrg32k3aM2
	.align		8
        /*0020*/ 	.dword	mrg32k3aM1SubSeq
	.align		8
        /*0028*/ 	.dword	mrg32k3aM2SubSeq
	.align		8
        /*0030*/ 	.dword	mrg32k3aM1Seq
	.align		8
        /*0038*/ 	.dword	mrg32k3aM2Seq
	.align		8
        /*0040*/ 	.dword	__cudart_i2opi_d
	.align		8
        /*0048*/ 	.dword	__cudart_sin_cos_coeffs


//--------------------- .nv.constant3             --------------------------
	.section	.nv.constant3,"a",@progbits
	.align	8
.nv.constant3:
	.type		__cr_lgamma_table,@object
	.size		__cr_lgamma_table,(.L_8 - __cr_lgamma_table)
__cr_lgamma_table:
        /*0000*/ 	.byte	0x00, 0x00, 0x00, 0x00, 0x00, 0x00, 0x00, 0x00, 0x00, 0x00, 0x00, 0x00, 0x00, 0x00, 0x00, 0x00
        /*0010*/ 	.byte	0xef, 0x39, 0xfa, 0xfe, 0x42, 0x2e, 0xe6, 0x3f, 0x02, 0x20, 0x2a, 0xfa, 0x0b, 0xab, 0xfc, 0x3f
        /*0020*/ 	.byte	0xf9, 0x2c, 0x92, 0x7c, 0xa7, 0x6c, 0x09, 0x40, 0xc9, 0x79, 0x44, 0x3c, 0x64, 0x26, 0x13, 0x40
        /*0030*/ 	.byte	0xca, 0x01, 0xcf, 0x3a, 0x27, 0x51, 0x1a, 0x40, 0x30, 0xcc, 0x2d, 0xf3, 0xe1, 0x0c, 0x21, 0x40
        /*0040*/ 	.byte	0x0d, 0xb7, 0xfc, 0x82, 0x8e, 0x35, 0x25, 0x40
.L_8:


//--------------------- .text._Z8simulateP17curandStateXORWOWPdS1_S1_ii --------------------------
	.section	.text._Z8simulateP17curandStateXORWOWPdS1_S1_ii,"ax",@progbits
	.align	128
        .global         _Z8simulateP17curandStateXORWOWPdS1_S1_ii
        .type           _Z8simulateP17curandStateXORWOWPdS1_S1_ii,@function
        .size           _Z8simulateP17curandStateXORWOWPdS1_S1_ii,(.L_x_74 - _Z8simulateP17curandStateXORWOWPdS1_S1_ii)
        .other          _Z8simulateP17curandStateXORWOWPdS1_S1_ii,@"STO_CUDA_ENTRY STV_DEFAULT"
_Z8simulateP17curandStateXORWOWPdS1_S1_ii:
.text._Z8simulateP17curandStateXORWOWPdS1_S1_ii:
[----:B------:R-:W0:Y:S01]  /*0000*/  LDC R1, c[0x0][0x37c] ;  /* 0x0000df00ff017b82 */ /* 0x000e220000000800 */
[----:B------:R-:W1:Y:S07]  /*0010*/  S2R R21, SR_TID.X ;  /* 0x0000000000157919 */ /* 0x000e6e0000002100 */
[----:B------:R-:W1:Y:S01]  /*0020*/  S2UR UR4, SR_CTAID.X ;  /* 0x00000000000479c3 */ /* 0x000e620000002500 */
[----:B0-----:R-:W-:-:S07]  /*0030*/  VIADD R1, R1, 0xffffffd8 ;  /* 0xffffffd801017836 */ /* 0x001fce0000000000 */
[----:B------:R-:W1:Y:S02]  /*0040*/  LDC R0, c[0x0][0x360] ;  /* 0x0000d800ff007b82 */ /* 0x000e640000000800 */
[----:B-1----:R-:W-:-:S05]  /*0050*/  IMAD R21, R0, UR4, R21 ;  /* 0x0000000400157c24 */ /* 0x002fca000f8e0215 */
[----:B------:R-:W-:-:S13]  /*0060*/  ISETP.GT.AND P0, PT, R21, 0x1869f, PT ;  /* 0x0001869f1500780c */ /* 0x000fda0003f04270 */
[----:B------:R-:W-:Y:S05]  /*0070*/  @P0 EXIT ;  /* 0x000000000000094d */ /* 0x000fea0003800000 */
[----:B------:R-:W0:Y:S01]  /*0080*/  LDC.64 R4, c[0x0][0x380] ;  /* 0x0000e000ff047b82 */ /* 0x000e220000000a00 */
[----:B------:R-:W1:Y:S07]  /*0090*/  LDCU.64 UR10, c[0x0][0x358] ;  /* 0x00006b00ff0a77ac */ /* 0x000e6e0008000a00 */
[----:B------:R-:W2:Y:S01]  /*00a0*/  LDC.64 R28, c[0x0][0x3a0] ;  /* 0x0000e800ff1c7b82 */ /* 0x000ea20000000a00 */
[----:B------:R-:W-:-:S07]  /*00b0*/  IMAD.MOV.U32 R16, RZ, RZ, 0x0 ;  /* 0x00000000ff107424 */ /* 0x000fce00078e00ff */
[----:B------:R-:W3:Y:S01]  /*00c0*/  LDC.64 R18, c[0x0][0x390] ;  /* 0x0000e400ff127b82 */ /* 0x000ee20000000a00 */
[----:B------:R-:W-:Y:S02]  /*00d0*/  IMAD.MOV.U32 R84, RZ, RZ, 0x54442d18 ;  /* 0x54442d18ff547424 */ /* 0x000fe400078e00ff */
[----:B------:R-:W-:Y:S01]  /*00e0*/  IMAD.MOV.U32 R85, RZ, RZ, 0x3ff921fb ;  /* 0x3ff921fbff557424 */ /* 0x000fe200078e00ff */
[----:B------:R-:W-:Y:S01]  /*00f0*/  UMOV UR4, 0x54442d18 ;  /* 0x54442d1800047882 */ /* 0x000fe20000000000 */
[----:B------:R-:W-:Y:S01]  /*0100*/  UMOV UR5, 0x400921fb ;  /* 0x400921fb00057882 */ /* 0x000fe20000000000 */
[----:B------:R-:W4:Y:S01]  /*0110*/  LDCU.64 UR12, c[0x4][0x48] ;  /* 0x01000900ff0c77ac */ /* 0x000f220008000a00 */
[----:B0-----:R-:W-:-:S05]  /*0120*/  IMAD.WIDE R4, R21, 0x30, R4 ;  /* 0x0000003015047825 */ /* 0x001fca00078e0204 */
[----:B-1----:R-:W5:Y:S04]  /*0130*/  LDG.E.64 R2, desc[UR10][R4.64] ;  /* 0x0000000a04027981 */ /* 0x002f68000c1e1b00 */
[----:B------:R-:W4:Y:S04]  /*0140*/  LDG.E.64 R8, desc[UR10][R4.64+0x10] ;  /* 0x0000100a04087981 */ /* 0x000f28000c1e1b00 */
[----:B------:R-:W3:Y:S01]  /*0150*/  LDG.E.64 R6, desc[UR10][R4.64+0x8] ;  /* 0x0000080a04067981 */ /* 0x000ee2000c1e1b00 */
[C---:B--2---:R-:W-:Y:S02]  /*0160*/  ISETP.NE.AND P3, PT, R29.reuse, RZ, PT ;  /* 0x000000ff1d00720c */ /* 0x044fe40003f65270 */
[----:B------:R-:W-:-:S02]  /*0170*/  ISETP.NE.AND P4, PT, R29, 0x1, PT ;  /* 0x000000011d00780c */ /* 0x000fc40003f85270 */
[----:B------:R-:W-:Y:S02]  /*0180*/  ISETP.EQ.OR P3, PT, R28, RZ, !P3 ;  /* 0x000000ff1c00720c */ /* 0x000fe40005f62670 */
[C---:B------:R-:W-:Y:S02]  /*0190*/  ISETP.NE.AND P5, PT, R29.reuse, 0x2, PT ;  /* 0x000000021d00780c */ /* 0x040fe40003fa5270 */
[C---:B------:R-:W-:Y:S02]  /*01a0*/  ISETP.NE.AND P6, PT, R29.reuse, 0x3, PT ;  /* 0x000000031d00780c */ /* 0x040fe40003fc5270 */
[C---:B------:R-:W-:Y:S02]  /*01b0*/  ISETP.NE.AND P0, PT, R29.reuse, 0x4, PT ;  /* 0x000000041d00780c */ /* 0x040fe40003f05270 */
[C---:B------:R-:W-:Y:S02]  /*01c0*/  ISETP.NE.AND P1, PT, R29.reuse, 0x5, PT ;  /* 0x000000051d00780c */ /* 0x040fe40003f25270 */
[----:B------:R-:W-:-:S02]  /*01d0*/  ISETP.NE.AND P2, PT, R29, 0x6, PT ;  /* 0x000000061d00780c */ /* 0x000fc40003f45270 */
[C---:B------:R-:W-:Y:S02]  /*01e0*/  ISETP.EQ.OR P4, PT, R28.reuse, 0x1, !P4 ;  /* 0x000000011c00780c */ /* 0x040fe40006782670 */
[C---:B------:R-:W-:Y:S02]  /*01f0*/  ISETP.EQ.OR P5, PT, R28.reuse, 0x2, !P5 ;  /* 0x000000021c00780c */ /* 0x040fe40006fa2670 */
[C---:B------:R-:W-:Y:S02]  /*0200*/  ISETP.EQ.OR P6, PT, R28.reuse, 0x3, !P6 ;  /* 0x000000031c00780c */ /* 0x040fe400077c2670 */
[C---:B------:R-:W-:Y:S02]  /*0210*/  ISETP.EQ.OR P0, PT, R28.reuse, 0x4, !P0 ;  /* 0x000000041c00780c */ /* 0x040fe40004702670 */
[C---:B------:R-:W-:Y:S02]  /*0220*/  ISETP.EQ.OR P1, PT, R28.reuse, 0x5, !P1 ;  /* 0x000000051c00780c */ /* 0x040fe40004f22670 */
[----:B------:R-:W-:-:S02]  /*0230*/  ISETP.EQ.OR P2, PT, R28, 0x6, !P2 ;  /* 0x000000061c00780c */ /* 0x000fc40005742670 */
[----:B-----5:R-:W-:Y:S01]  /*0240*/  SHF.R.U32.HI R0, RZ, 0x2, R3 ;  /* 0x00000002ff007819 */ /* 0x020fe20000011603 */
[----:B------:R-:W-:-:S03]  /*0250*/  VIADD R26, R2, 0x2c3e28 ;  /* 0x002c3e28021a7836 */ /* 0x000fc60000000000 */
[----:B------:R-:W-:Y:S01]  /*0260*/  LOP3.LUT R0, R0, R3, RZ, 0x3c, !PT ;  /* 0x0000000300007212 */ /* 0x000fe200078e3cff */
[----:B----4-:R-:W-:Y:S01]  /*0270*/  IMAD.SHL.U32 R3, R9, 0x10, RZ ;  /* 0x0000001009037824 */ /* 0x010fe200078e00ff */
[----:B------:R-:W-:Y:S02]  /*0280*/  SHF.R.U32.HI R13, RZ, 0x2, R8 ;  /* 0x00000002ff0d7819 */ /* 0x000fe40000011608 */
[----:B---3--:R-:W-:Y:S01]  /*0290*/  SHF.R.U32.HI R11, RZ, 0x2, R6 ;  /* 0x00000002ff0b7819 */ /* 0x008fe20000011606 */
[C---:B------:R-:W-:Y:S01]  /*02a0*/  IMAD.SHL.U32 R10, R0.reuse, 0x2, RZ ;  /* 0x00000002000a7824 */ /* 0x040fe200078e00ff */
[----:B------:R-:W-:Y:S02]  /*02b0*/  LOP3.LUT R13, R13, R8, RZ, 0x3c, !PT ;  /* 0x000000080d0d7212 */ /* 0x000fe400078e3cff */
[----:B------:R-:W-:Y:S02]  /*02c0*/  LOP3.LUT R11, R11, R6, RZ, 0x3c, !PT ;  /* 0x000000060b0b7212 */ /* 0x000fe400078e3cff */
[----:B------:R-:W-:-:S02]  /*02d0*/  LOP3.LUT R10, R0, R10, R3, 0x96, !PT ;  /* 0x0000000a000a7212 */ /* 0x000fc400078e9603 */
[----:B------:R-:W-:Y:S01]  /*02e0*/  SHF.R.U32.HI R8, RZ, 0x2, R9 ;  /* 0x00000002ff087819 */ /* 0x000fe20000011609 */
[----:B------:R-:W-:Y:S01]  /*02f0*/  IMAD.SHL.U32 R6, R11, 0x2, RZ ;  /* 0x000000020b067824 */ /* 0x000fe200078e00ff */
[-C--:B------:R-:W-:Y:S02]  /*0300*/  LOP3.LUT R3, R10, R9.reuse, RZ, 0x3c, !PT ;  /* 0x000000090a037212 */ /* 0x080fe400078e3cff */
[----:B------:R-:W-:Y:S02]  /*0310*/  SHF.R.U32.HI R10, RZ, 0x2, R7 ;  /* 0x00000002ff0a7819 */ /* 0x000fe40000011607 */
[----:B------:R-:W-:Y:S01]  /*0320*/  LOP3.LUT R8, R8, R9, RZ, 0x3c, !PT ;  /* 0x0000000908087212 */ /* 0x000fe200078e3cff */
[----:B------:R-:W-:Y:S01]  /*0330*/  IMAD.SHL.U32 R0, R3, 0x10, RZ ;  /* 0x0000001003007824 */ /* 0x000fe200078e00ff */
[----:B------:R-:W-:-:S04]  /*0340*/  LOP3.LUT R10, R10, R7, RZ, 0x3c, !PT ;  /* 0x000000070a0a7212 */ /* 0x000fc800078e3cff */
[----:B------:R-:W-:Y:S01]  /*0350*/  LOP3.LUT R0, R11, R6, R0, 0x96, !PT ;  /* 0x000000060b007212 */ /* 0x000fe200078e9600 */
[----:B------:R-:W-:-:S03]  /*0360*/  IMAD.SHL.U32 R6, R13, 0x2, RZ ;  /* 0x000000020d067824 */ /* 0x000fc600078e00ff */
[----:B------:R-:W-:Y:S01]  /*0370*/  LOP3.LUT R7, R0, R3, RZ, 0x3c, !PT ;  /* 0x0000000300077212 */ /* 0x000fe200078e3cff */
[----:B------:R-:W-:-:S04]  /*0380*/  IMAD.SHL.U32 R0, R10, 0x2, RZ ;  /* 0x000000020a007824 */ /* 0x000fc800078e00ff */
[----:B------:R-:W-:-:S05]  /*0390*/  IMAD.SHL.U32 R11, R7, 0x10, RZ ;  /* 0x00000010070b7824 */ /* 0x000fca00078e00ff */
[----:B------:R-:W-:-:S04]  /*03a0*/  LOP3.LUT R0, R10, R0, R11, 0x96, !PT ;  /* 0x000000000a007212 */ /* 0x000fc800078e960b */
[----:B------:R-:W-:-:S04]  /*03b0*/  LOP3.LUT R11, R0, R7, RZ, 0x3c, !PT ;  /* 0x00000007000b7212 */ /* 0x000fc800078e3cff */
[----:B------:R-:W-:Y:S01]  /*03c0*/  SHF.R.U32.HI R10, RZ, 0x2, R11 ;  /* 0x00000002ff0a7819 */ /* 0x000fe2000001160b */
[----:B------:R-:W-:-:S03]  /*03d0*/  IMAD.SHL.U32 R0, R11, 0x10, RZ ;  /* 0x000000100b007824 */ /* 0x000fc600078e00ff */
[-C--:B------:R-:W-:Y:S02]  /*03e0*/  LOP3.LUT R10, R10, R11.reuse, RZ, 0x3c, !PT ;  /* 0x0000000b0a0a7212 */ /* 0x080fe400078e3cff */
[----:B------:R-:W-:Y:S02]  /*03f0*/  LOP3.LUT R0, R13, R6, R0, 0x96, !PT ;  /* 0x000000060d007212 */ /* 0x000fe400078e9600 */
[--C-:B------:R-:W-:Y:S02]  /*0400*/  SHF.R.U32.HI R6, RZ, 0x2, R3.reuse ;  /* 0x00000002ff067819 */ /* 0x100fe40000011603 */
[----:B------:R-:W-:Y:S01]  /*0410*/  LOP3.LUT R27, R0, R11, RZ, 0x3c, !PT ;  /* 0x0000000b001b7212 */ /* 0x000fe200078e3cff */
[----:B------:R-:W-:Y:S01]  /*0420*/  IMAD.SHL.U32 R0, R8, 0x2, RZ ;  /* 0x0000000208007824 */ /* 0x000fe200078e00ff */
[----:B------:R-:W-:Y:S02]  /*0430*/  LOP3.LUT R6, R6, R3, RZ, 0x3c, !PT ;  /* 0x0000000306067212 */ /* 0x000fe400078e3cff */
[C---:B------:R-:W-:Y:S01]  /*0440*/  IADD3 R3, PT, PT, R2.reuse, 0x587c5, R3 ;  /* 0x000587c502037810 */ /* 0x040fe20007ffe003 */
[----:B------:R-:W-:Y:S01]  /*0450*/  IMAD.SHL.U32 R9, R27, 0x10, RZ ;  /* 0x000000101b097824 */ /* 0x000fe200078e00ff */
[----:B------:R-:W-:Y:S01]  /*0460*/  IADD3 R11, PT, PT, R2, 0x10974f, R11 ;  /* 0x0010974f020b7810 */ /* 0x000fe20007ffe00b */
[----:B------:R0:W-:Y:S03]  /*0470*/  STG.E.64 desc[UR10][R4.64], R26 ;  /* 0x0000001a04007986 */ /* 0x0001e6000c101b0a */
[----:B------:R-:W-:-:S02]  /*0480*/  LOP3.LUT R0, R8, R0, R9, 0x96, !PT ;  /* 0x0000000008007212 */ /* 0x000fc400078e9609 */
[--C-:B------:R-:W-:Y:S02]  /*0490*/  SHF.R.U32.HI R8, RZ, 0x2, R7.reuse ;  /* 0x00000002ff087819 */ /* 0x100fe40000011607 */
[----:B------:R-:W-:Y:S01]  /*04a0*/  LOP3.LUT R22, R0, R27, RZ, 0x3c, !PT ;  /* 0x0000001b00167212 */ /* 0x000fe200078e3cff */
[----:B------:R-:W-:Y:S01]  /*04b0*/  IMAD.SHL.U32 R0, R6, 0x2, RZ ;  /* 0x0000000206007824 */ /* 0x000fe200078e00ff */
[----:B------:R-:W-:Y:S02]  /*04c0*/  LOP3.LUT R8, R8, R7, RZ, 0x3c, !PT ;  /* 0x0000000708087212 */ /* 0x000fe400078e3cff */
[----:B------:R-:W-:Y:S01]  /*04d0*/  IADD3 R7, PT, PT, R2, 0xb0f8a, R7 ;  /* 0x000b0f8a02077810 */ /* 0x000fe20007ffe007 */
[----:B------:R-:W-:Y:S01]  /*04e0*/  IMAD.SHL.U32 R9, R22, 0x10, RZ ;  /* 0x0000001016097824 */ /* 0x000fe200078e00ff */
[----:B------:R-:W-:-:S04]  /*04f0*/  IADD3 R15, PT, PT, R2, 0x1ba6d9, R22 ;  /* 0x001ba6d9020f7810 */ /* 0x000fc80007ffe016 */
[----:B------:R-:W-:Y:S01]  /*0500*/  LOP3.LUT R9, R6, R0, R9, 0x96, !PT ;  /* 0x0000000006097212 */ /* 0x000fe200078e9609 */
[----:B------:R-:W-:Y:S02]  /*0510*/  IMAD.SHL.U32 R0, R8, 0x2, RZ ;  /* 0x0000000208007824 */ /* 0x000fe400078e00ff */
[----:B------:R-:W-:Y:S01]  /*0520*/  IMAD.WIDE.U32 R6, R7, 0x200000, RZ ;  /* 0x0020000007067825 */ /* 0x000fe200078e00ff */
[----:B------:R-:W-:Y:S02]  /*0530*/  LOP3.LUT R23, R9, R22, RZ, 0x3c, !PT ;  /* 0x0000001609177212 */ /* 0x000fe400078e3cff */
[----:B------:R-:W-:-:S03]  /*0540*/  LOP3.LUT R6, R6, R3, RZ, 0x3c, !PT ;  /* 0x0000000306067212 */ /* 0x000fc600078e3cff */
[----:B------:R-:W-:Y:S01]  /*0550*/  IMAD.SHL.U32 R9, R23, 0x10, RZ ;  /* 0x0000001017097824 */ /* 0x000fe200078e00ff */
[----:B------:R0:W-:Y:S04]  /*0560*/  STG.E.64 desc[UR10][R4.64+0x8], R22 ;  /* 0x0000081604007986 */ /* 0x0001e8000c101b0a */
[----:B------:R-:W-:Y:S01]  /*0570*/  LOP3.LUT R0, R8, R0, R9, 0x96, !PT ;  /* 0x0000000008007212 */ /* 0x000fe200078e9609 */
[----:B------:R-:W1:Y:S01]  /*0580*/  I2F.F64.U64 R6, R6 ;  /* 0x0000000600067312 */ /* 0x000e620000301800 */
[----:B------:R-:W-:Y:S02]  /*0590*/  IADD3 R8, PT, PT, R2, 0x161f14, R27 ;  /* 0x00161f1402087810 */ /* 0x000fe40007ffe01b */
[----:B------:R-:W-:Y:S01]  /*05a0*/  LOP3.LUT R24, R0, R23, RZ, 0x3c, !PT ;  /* 0x0000001700187212 */ /* 0x000fe200078e3cff */
[----:B------:R-:W-:-:S02]  /*05b0*/  IMAD.SHL.U32 R0, R10, 0x2, RZ ;  /* 0x000000020a007824 */ /* 0x000fc400078e00ff */
[----:B------:R-:W-:Y:S01]  /*05c0*/  IMAD.WIDE.U32 R8, R8, 0x200000, RZ ;  /* 0x0020000008087825 */ /* 0x000fe200078e00ff */
[----:B------:R-:W-:-:S03]  /*05d0*/  IADD3 R17, PT, PT, R2, 0x26b663, R24 ;  /* 0x0026b66302117810 */ /* 0x000fc60007ffe018 */
[----:B------:R-:W-:Y:S01]  /*05e0*/  IMAD.SHL.U32 R3, R24, 0x10, RZ ;  /* 0x0000001018037824 */ /* 0x000fe200078e00ff */
[----:B------:R-:W-:-:S04]  /*05f0*/  LOP3.LUT R8, R8, R11, RZ, 0x3c, !PT ;  /* 0x0000000b08087212 */ /* 0x000fc800078e3cff */
[----:B------:R-:W-:Y:S02]  /*0600*/  LOP3.LUT R3, R10, R0, R3, 0x96, !PT ;  /* 0x000000000a037212 */ /* 0x000fe400078e9603 */
[----:B------:R-:W-:Y:S01]  /*0610*/  IADD3 R10, PT, PT, R2, 0x212e9e, R23 ;  /* 0x00212e9e020a7810 */ /* 0x000fe20007ffe017 */
[----:B------:R-:W2:Y:S01]  /*0620*/  I2F.F64.U64 R8, R8 ;  /* 0x0000000800087312 */ /* 0x000ea20000301800 */
[----:B------:R-:W-:-:S03]  /*0630*/  LOP3.LUT R25, R3, R24, RZ, 0x3c, !PT ;  /* 0x0000001803197212 */ /* 0x000fc600078e3cff */
[----:B------:R-:W-:Y:S02]  /*0640*/  IMAD.WIDE.U32 R10, R10, 0x200000, RZ ;  /* 0x002000000a0a7825 */ /* 0x000fe400078e00ff */
[----:B------:R0:W-:Y:S02]  /*0650*/  STG.E.64 desc[UR10][R4.64+0x10], R24 ;  /* 0x0000101804007986 */ /* 0x0001e4000c101b0a */
[----:B------:R-:W-:Y:S01]  /*0660*/  IMAD.IADD R12, R25, 0x1, R26 ;  /* 0x00000001190c7824 */ /* 0x000fe200078e021a */
[----:B------:R-:W-:Y:S01]  /*0670*/  LOP3.LUT R14, R10, R15, RZ, 0x3c, !PT ;  /* 0x0000000f0a0e7212 */ /* 0x000fe200078e3cff */
[----:B------:R-:W-:Y:S02]  /*0680*/  IMAD.MOV.U32 R15, RZ, RZ, R11 ;  /* 0x000000ffff0f7224 */ /* 0x000fe400078e000b */
[----:B------:R-:W-:Y:S02]  /*0690*/  IMAD.WIDE.U32 R12, R12, 0x200000, RZ ;  /* 0x002000000c0c7825 */ /* 0x000fe400078e00ff */
[----:B------:R3:W4:Y:S01]  /*06a0*/  I2F.F64.U64 R2, R14 ;  /* 0x0000000e00027312 */ /* 0x0007220000301800 */
[----:B------:R-:W-:Y:S01]  /*06b0*/  LOP3.LUT R12, R12, R17, RZ, 0x3c, !PT ;  /* 0x000000110c0c7212 */ /* 0x000fe200078e3cff */
[----:B------:R-:W-:-:S06]  /*06c0*/  IMAD.MOV.U32 R17, RZ, RZ, 0x3ca00000 ;  /* 0x3ca00000ff117424 */ /* 0x000fcc00078e00ff */
[----:B------:R-:W5:Y:S01]  /*06d0*/  I2F.F64.U64 R10, R12 ;  /* 0x0000000c000a7312 */ /* 0x000f620000301800 */
[-C--:B-1----:R-:W-:Y:S01]  /*06e0*/  DFMA R6, R6, R16.reuse, 5.5511151231257827021e-17 ;  /* 0x3c9000000606742b */ /* 0x082fe20000000010 */
[----:B---3--:R-:W-:Y:S01]  /*06f0*/  IMAD.MOV.U32 R14, RZ, RZ, 0x0 ;  /* 0x00000000ff0e7424 */ /* 0x008fe200078e00ff */
[-C--:B--2---:R-:W-:Y:S01]  /*0700*/  DFMA R8, R8, R16.reuse, 5.5511151231257827021e-17 ;  /* 0x3c9000000808742b */ /* 0x084fe20000000010 */
[----:B------:R-:W-:Y:S01]  /*0710*/  IMAD.MOV.U32 R15, RZ, RZ, 0x40000000 ;  /* 0x40000000ff0f7424 */ /* 0x000fe200078e00ff */
[----:B----4-:R-:W-:-:S04]  /*0720*/  DFMA R2, R2, R16, 5.5511151231257827021e-17 ;  /* 0x3c9000000202742b */ /* 0x010fc80000000010 */
[--C-:B------:R-:W-:Y:S02]  /*0730*/  DFMA R86, R6, UR4, -R84.reuse ;  /* 0x0000000406567c2b */ /* 0x100fe40008000854 */
[----:B------:R-:W-:Y:S02]  /*0740*/  DFMA R8, R8, R14, -1 ;  /* 0xbff000000808742b */ /* 0x000fe4000000000e */
[----:B------:R-:W-:Y:S01]  /*0750*/  DFMA R84, R2, UR4, -R84 ;  /* 0x0000000402547c2b */ /* 0x000fe20008000854 */
[----:B------:R-:W-:Y:S01]  /*0760*/  UMOV UR4, URZ ;  /* 0x000000ff00047c82 */ /* 0x000fe20008000000 */
[----:B------:R-:W-:Y:S01]  /*0770*/  IMAD.SHL.U32 R2, R21, 0x8, RZ ;  /* 0x0000000815027824 */ /* 0x000fe200078e00ff */
[----:B-----5:R-:W-:-:S03]  /*0780*/  DFMA R10, R10, R16, 5.5511151231257827021e-17 ;  /* 0x3c9000000a0a742b */ /* 0x020fc60000000010 */
[----:B------:R-:W-:Y:S01]  /*0790*/  DMUL R82, R8, 4 ;  /* 0x4010000008527828 */ /* 0x000fe20000000000 */
[----:B------:R-:W-:-:S05]  /*07a0*/  IMAD.WIDE R6, R2, 0x8, R18 ;  /* 0x0000000802067825 */ /* 0x000fca00078e0212 */
[----:B------:R0:W-:Y:S01]  /*07b0*/  STG.E.64 desc[UR10][R6.64], RZ ;  /* 0x000000ff06007986 */ /* 0x0001e2000c101b0a */
[----:B------:R-:W-:-:S03]  /*07c0*/  DFMA R10, R10, R14, -1 ;  /* 0xbff000000a0a742b */ /* 0x000fc6000000000e */
[----:B------:R0:W-:Y:S01]  /*07d0*/  @!P3 STG.E.64 desc[UR10][R6.64], RZ ;  /* 0x000000ff0600b986 */ /* 0x0001e2000c101b0a */
[----:B------:R-:W-:-:S03]  /*07e0*/  ISETP.NE.AND P3, PT, R29, 0x7, PT ;  /* 0x000000071d00780c */ /* 0x000fc60003f65270 */
[----:B------:R0:W-:Y:S01]  /*07f0*/  STG.E.64 desc[UR10][R6.64+0x8], RZ ;  /* 0x000008ff06007986 */ /* 0x0001e2000c101b0a */
[----:B------:R-:W-:Y:S01]  /*0800*/  ISETP.EQ.OR P3, PT, R28, 0x7, !P3 ;  /* 0x000000071c00780c */ /* 0x000fe20005f62670 */
[----:B------:R-:W-:Y:S02]  /*0810*/  DMUL R80, R10, 4 ;  /* 0x401000000a507828 */ /* 0x000fe40000000000 */
[----:B------:R0:W-:Y:S04]  /*0820*/  STG.E.64 desc[UR10][R6.64+0x10], R86 ;  /* 0x0000105606007986 */ /* 0x0001e8000c101b0a */
[----:B------:R0:W-:Y:S04]  /*0830*/  STG.E.64 desc[UR10][R6.64+0x18], R84 ;  /* 0x0000185406007986 */ /* 0x0001e8000c101b0a */
[----:B------:R0:W-:Y:S04]  /*0840*/  STG.E.64 desc[UR10][R6.64+0x20], RZ ;  /* 0x000020ff06007986 */ /* 0x0001e8000c101b0a */
[----:B------:R0:W-:Y:S04]  /*0850*/  STG.E.64 desc[UR10][R6.64+0x28], RZ ;  /* 0x000028ff06007986 */ /* 0x0001e8000c101b0a */
[----:B------:R0:W-:Y:S04]  /*0860*/  STG.E.64 desc[UR10][R6.64+0x30], R82 ;  /* 0x0000305206007986 */ /* 0x0001e8000c101b0a */
[----:B------:R0:W-:Y:S04]  /*0870*/  STG.E.64 desc[UR10][R6.64+0x38], R80 ;  /* 0x0000385006007986 */ /* 0x0001e8000c101b0a */
[----:B------:R0:W-:Y:S04]  /*0880*/  @!P4 STG.E.64 desc[UR10][R6.64+0x8], RZ ;  /* 0x000008ff0600c986 */ /* 0x0001e8000c101b0a */
[----:B------:R0:W-:Y:S04]  /*0890*/  @!P5 STG.E.64 desc[UR10][R6.64+0x10], RZ ;  /* 0x000010ff0600d986 */ /* 0x0001e8000c101b0a */
[----:B------:R0:W-:Y:S04]  /*08a0*/  @!P6 STG.E.64 desc[UR10][R6.64+0x18], RZ ;  /* 0x000018ff0600e986 */ /* 0x0001e8000c101b0a */
[----:B------:R0:W-:Y:S04]  /*08b0*/  @!P0 STG.E.64 desc[UR10][R6.64+0x20], RZ ;  /* 0x000020ff06008986 */ /* 0x0001e8000c101b0a */
[----:B------:R0:W-:Y:S04]  /*08c0*/  @!P1 STG.E.64 desc[UR10][R6.64+0x28], RZ ;  /* 0x000028ff06009986 */ /* 0x0001e8000c101b0a */
[----:B------:R0:W-:Y:S04]  /*08d0*/  @!P2 STG.E.64 desc[UR10][R6.64+0x30], RZ ;  /* 0x000030ff0600a986 */ /* 0x0001e8000c101b0a */
[----:B------:R0:W-:Y:S02]  /*08e0*/  @!P3 STG.E.64 desc[UR10][R6.64+0x38], RZ ;  /* 0x000038ff0600b986 */ /* 0x0001e4000c101b0a */
.L_x_48:
[----:B------:R-:W-:Y:S01]  /*08f0*/  DSETP.NEU.AND P0, PT, |R86|, +INF , PT ;  /* 0x7ff000005600742a */ /* 0x000fe20003f0d200 */
[----:B------:R-:W-:-:S13]  /*0900*/  BSSY.RECONVERGENT B0, `(.L_x_0) ;  /* 0x000001c000007945 */ /* 0x000fda0003800200 */
[----:B01----:R-:W-:Y:S01]  /*0910*/  @!P0 DMUL R4, RZ, R86 ;  /* 0x00000056ff048228 */ /* 0x003fe20000000000 */
[----:B------:R-:W-:Y:S01]  /*0920*/  @!P0 IMAD.MOV.U32 R0, RZ, RZ, RZ ;  /* 0x000000ffff008224 */ /* 0x000fe200078e00ff */
[----:B------:R-:W-:Y:S09]  /*0930*/  @!P0 BRA `(.L_x_1) ;  /* 0x0000000000608947 */ /* 0x000ff20003800000 */
[----:B------:R-:W-:Y:S01]  /*0940*/  UMOV UR6, 0x6dc9c883 ;  /* 0x6dc9c88300067882 */ /* 0x000fe20000000000 */
[----:B------:R-:W-:Y:S01]  /*0950*/  UMOV UR7, 0x3fe45f30 ;  /* 0x3fe45f3000077882 */ /* 0x000fe20000000000 */
[C---:B------:R-:W-:Y:S02]  /*0960*/  DSETP.GE.AND P0, PT, |R86|.reuse, 2.14748364800000000000e+09, PT ;  /* 0x41e000005600742a */ /* 0x040fe40003f06200 */
[----:B------:R-:W-:Y:S01]  /*0970*/  DMUL R6, R86, UR6 ;  /* 0x0000000656067c28 */ /* 0x000fe20008000000 */
[----:B------:R-:W-:Y:S01]  /*0980*/  UMOV UR6, 0x54442d18 ;  /* 0x54442d1800067882 */ /* 0x000fe20000000000 */
[----:B------:R-:W-:-:S04]  /*0990*/  UMOV UR7, 0x3ff921fb ;  /* 0x3ff921fb00077882 */ /* 0x000fc80000000000 */
[----:B------:R-:W0:Y:S08]  /*09a0*/  F2I.F64 R0, R6 ;  /* 0x0000000600007311 */ /* 0x000e300000301100 */
[----:B0-----:R-:W0:Y:S02]  /*09b0*/  I2F.F64 R4, R0 ;  /* 0x0000000000047312 */ /* 0x001e240000201c00 */
[----:B0-----:R-:W-:Y:S01]  /*09c0*/  DFMA R8, R4, -UR6, R86 ;  /* 0x8000000604087c2b */ /* 0x001fe20008000056 */
[----:B------:R-:W-:Y:S01]  /*09d0*/  UMOV UR6, 0x33145c00 ;  /* 0x33145c0000067882 */ /* 0x000fe20000000000 */
[----:B------:R-:W-:-:S06]  /*09e0*/  UMOV UR7, 0x3c91a626 ;  /* 0x3c91a62600077882 */ /* 0x000fcc0000000000 */
[----:B------:R-:W-:Y:S01]  /*09f0*/  DFMA R8, R4, -UR6, R8 ;  /* 0x8000000604087c2b */ /* 0x000fe20008000008 */
[----:B------:R-:W-:Y:S01]  /*0a00*/  UMOV UR6, 0x252049c0 ;  /* 0x252049c000067882 */ /* 0x000fe20000000000 */
[----:B------:R-:W-:-:S06]  /*0a10*/  UMOV UR7, 0x397b839a ;  /* 0x397b839a00077882 */ /* 0x000fcc0000000000 */
[----:B------:R-:W-:Y:S01]  /*0a20*/  DFMA R4, R4, -UR6, R8 ;  /* 0x8000000604047c2b */ /* 0x000fe20008000008 */
[----:B------:R-:W-:Y:S10]  /*0a30*/  @!P0 BRA `(.L_x_1) ;  /* 0x0000000000208947 */ /* 0x000ff40003800000 */
[----:B------:R-:W-:Y:S01]  /*0a40*/  BSSY.RECONVERGENT B1, `(.L_x_2) ;  /* 0x0000005000017945 */ /* 0x000fe20003800200 */
[----:B------:R-:W-:Y:S01]  /*0a50*/  IMAD.MOV.U32 R0, RZ, RZ, R86 ;  /* 0x000000ffff007224 */ /* 0x000fe200078e0056 */
[----:B------:R-:W-:Y:S01]  /*0a60*/  MOV R12, 0xa90 ;  /* 0x00000a90000c7802 */ /* 0x000fe20000000f00 */
[----:B------:R-:W-:-:S07]  /*0a70*/  IMAD.MOV.U32 R14, RZ, RZ, R87 ;  /* 0x000000ffff0e7224 */ /* 0x000fce00078e0057 */
[----:B------:R-:W-:Y:S05]  /*0a80*/  CALL.REL.NOINC `($_Z8simulateP17curandStateXORWOWPdS1_S1_ii$__internal_trig_reduction_slowpathd) ;  /* 0x0000005c00ec7944 */ /* 0x000fea0003c00000 */
[----:B------:R-:W-:Y:S05]  /*0a90*/  BSYNC.RECONVERGENT B1 ;  /* 0x0000000000017941 */ /* 0x000fea0003800200 */
.L_x_2:
[----:B------:R-:W-:Y:S02]  /*0aa0*/  IMAD.MOV.U32 R4, RZ, RZ, R8 ;  /* 0x000000ffff047224 */ /* 0x000fe400078e0008 */
[----:B------:R-:W-:-:S07]  /*0ab0*/  IMAD.MOV.U32 R5, RZ, RZ, R9 ;  /* 0x000000ffff057224 */ /* 0x000fce00078e0009 */
.L_x_1:
[----:B------:R-:W-:Y:S05]  /*0ac0*/  BSYNC.RECONVERGENT B0 ;  /* 0x0000000000007941 */ /* 0x000fea0003800200 */
.L_x_0:
[----:B------:R-:W-:-:S05]  /*0ad0*/  IMAD.SHL.U32 R3, R0, 0x40, RZ ;  /* 0x0000004000037824 */ /* 0x000fca00078e00ff */
[----:B------:R-:W-:-:S04]  /*0ae0*/  LOP3.LUT R3, R3, 0x40, RZ, 0xc0, !PT ;  /* 0x0000004003037812 */ /* 0x000fc800078ec0ff */
[----:B------:R-:W-:-:S05]  /*0af0*/  IADD3 R6, P0, PT, R3, UR12, RZ ;  /* 0x0000000c03067c10 */ /* 0x000fca000ff1e0ff */
[----:B------:R-:W-:-:S05]  /*0b00*/  IMAD.X R7, RZ, RZ, UR13, P0 ;  /* 0x0000000dff077e24 */ /* 0x000fca00080e06ff */
[----:B------:R-:W2:Y:S04]  /*0b10*/  LDG.E.128.CONSTANT R12, desc[UR10][R6.64] ;  /* 0x0000000a060c7981 */ /* 0x000ea8000c1e9d00 */
[----:B------:R-:W3:Y:S04]  /*0b20*/  LDG.E.128.CONSTANT R16, desc[UR10][R6.64+0x10] ;  /* 0x0000100a06107981 */ /* 0x000ee8000c1e9d00 */
[----:B------:R-:W4:Y:S01]  /*0b30*/  LDG.E.128.CONSTANT R20, desc[UR10][R6.64+0x20] ;  /* 0x0000200a06147981 */ /* 0x000f22000c1e9d00 */
[----:B------:R-:W-:Y:S01]  /*0b40*/  LOP3.LUT R3, R0, 0x1, RZ, 0xc0, !PT ;  /* 0x0000000100037812 */ /* 0x000fe200078ec0ff */
[----:B------:R-:W-:Y:S01]  /*0b50*/  IMAD.MOV.U32 R10, RZ, RZ, 0x20fd8164 ;  /* 0x20fd8164ff0a7424 */ /* 0x000fe200078e00ff */
[----:B------:R-:W-:Y:S01]  /*0b60*/  DMUL R8, R4, R4 ;  /* 0x0000000404087228 */ /* 0x000fe20000000000 */
[----:B------:R-:W-:Y:S01]  /*0b70*/  UMOV UR6, 0xa2ce6589 ;  /* 0xa2ce658900067882 */ /* 0x000fe20000000000 */
[----:B------:R-:W-:Y:S01]  /*0b80*/  ISETP.NE.U32.AND P0, PT, R3, 0x1, PT ;  /* 0x000000010300780c */ /* 0x000fe20003f05070 */
[----:B------:R-:W-:Y:S01]  /*0b90*/  IMAD.MOV.U32 R3, RZ, RZ, 0x3da8ff83 ;  /* 0x3da8ff83ff037424 */ /* 0x000fe200078e00ff */
[----:B------:R-:W-:Y:S01]  /*0ba0*/  UMOV UR7, 0x3f4a49c4 ;  /* 0x3f4a49c400077882 */ /* 0x000fe20000000000 */
[----:B------:R-:W-:Y:S01]  /*0bb0*/  BSSY.RECONVERGENT B0, `(.L_x_3) ;  /* 0x0000021000007945 */ /* 0x000fe20003800200 */
[----:B------:R-:W-:-:S02]  /*0bc0*/  FSEL R10, R10, -8.06006814911005101289e+34, !P0 ;  /* 0xf9785eba0a0a7808 */ /* 0x000fc40004000000 */
[----:B------:R-:W-:-:S06]  /*0bd0*/  FSEL R11, -R3, 0.11223486810922622681, !P0 ;  /* 0x3de5db65030b7808 */ /* 0x000fcc0004000100 */
[----:B--2---:R-:W-:-:S08]  /*0be0*/  DFMA R12, R8, R10, R12 ;  /* 0x0000000a080c722b */ /* 0x004fd0000000000c */
[----:B------:R-:W-:-:S08]  /*0bf0*/  DFMA R12, R8, R12, R14 ;  /* 0x0000000c080c722b */ /* 0x000fd0000000000e */
[----:B---3--:R-:W-:-:S08]  /*0c00*/  DFMA R12, R8, R12, R16 ;  /* 0x0000000c080c722b */ /* 0x008fd00000000010 */
[----:B------:R-:W-:-:S08]  /*0c10*/  DFMA R12, R8, R12, R18 ;  /* 0x0000000c080c722b */ /* 0x000fd00000000012 */
[----:B----4-:R-:W-:-:S08]  /*0c20*/  DFMA R12, R8, R12, R20 ;  /* 0x0000000c080c722b */ /* 0x010fd00000000014 */
[----:B------:R-:W-:-:S08]  /*0c30*/  DFMA R12, R8, R12, R22 ;  /* 0x0000000c080c722b */ /* 0x000fd00000000016 */
[----:B------:R-:W-:Y:S02]  /*0c40*/  DFMA R4, R12, R4, R4 ;  /* 0x000000040c04722b */ /* 0x000fe40000000004 */
[----:B------:R-:W-:-:S10]  /*0c50*/  DFMA R8, R8, R12, 1 ;  /* 0x3ff000000808742b */ /* 0x000fd4000000000c */
[----:B------:R-:W-:Y:S02]  /*0c60*/  FSEL R6, R8, R4, !P0 ;  /* 0x0000000408067208 */ /* 0x000fe40004000000 */
[----:B------:R-:W-:Y:S02]  /*0c70*/  FSEL R7, R9, R5, !P0 ;  /* 0x0000000509077208 */ /* 0x000fe40004000000 */
[----:B------:R-:W-:Y:S02]  /*0c80*/  LOP3.LUT P0, RZ, R0, 0x2, RZ, 0xc0, !PT ;  /* 0x0000000200ff7812 */ /* 0x000fe4000780c0ff */
[----:B------:R-:W-:Y:S02]  /*0c90*/  MOV R0, 0xdc0 ;  /* 0x00000dc000007802 */ /* 0x000fe40000000f00 */
[----:B------:R-:W-:-:S10]  /*0ca0*/  DADD R4, RZ, -R6 ;  /* 0x00000000ff047229 */ /* 0x000fd40000000806 */
[----:B------:R-:W-:Y:S02]  /*0cb0*/  FSEL R5, R7, R5, !P0 ;  /* 0x0000000507057208 */ /* 0x000fe40004000000 */
[----:B------:R-:W-:-:S03]  /*0cc0*/  FSEL R78, R6, R4, !P0 ;  /* 0x00000004064e7208 */ /* 0x000fc60004000000 */
[----:B------:R-:W-:-:S06]  /*0cd0*/  IMAD.MOV.U32 R79, RZ, RZ, R5 ;  /* 0x000000ffff4f7224 */ /* 0x000fcc00078e0005 */
[----:B------:R-:W-:Y:S01]  /*0ce0*/  DFMA R6, R78, -UR6, RZ ;  /* 0x800000064e067c2b */ /* 0x000fe200080000ff */
[----:B------:R-:W-:Y:S01]  /*0cf0*/  UMOV UR6, 0xc2a5c3b6 ;  /* 0xc2a5c3b600067882 */ /* 0x000fe20000000000 */
[----:B------:R-:W-:Y:S01]  /*0d00*/  DMUL R108, RZ, R78 ;  /* 0x0000004eff6c7228 */ /* 0x000fe20000000000 */
[----:B------:R-:W-:Y:S01]  /*0d10*/  UMOV UR7, 0x3fae3269 ;  /* 0x3fae326900077882 */ /* 0x000fe20000000000 */
[----:B------:R-:W-:-:S04]  /*0d20*/  DADD R90, -RZ, |R78| ;  /* 0x00000000ff5a7229 */ /* 0x000fc8000000054e */
[----:B------:R-:W-:Y:S01]  /*0d30*/  DFMA R6, R82, UR6, R6 ;  /* 0x0000000652067c2b */ /* 0x000fe20008000006 */
[----:B------:R-:W-:Y:S01]  /*0d40*/  UMOV UR6, 0xe08f9785 ;  /* 0xe08f978500067882 */ /* 0x000fe20000000000 */
[----:B------:R-:W-:Y:S01]  /*0d50*/  DMUL R76, R108, R82 ;  /* 0x000000526c4c7228 */ /* 0x000fe20000000000 */
[----:B------:R-:W-:-:S03]  /*0d60*/  UMOV UR7, 0x3ee03135 ;  /* 0x3ee0313500077882 */ /* 0x000fc60000000000 */
[----:B------:R-:W-:Y:S02]  /*0d70*/  IMAD.MOV.U32 R3, RZ, RZ, R91 ;  /* 0x000000ffff037224 */ /* 0x000fe400078e005b */
[----:B------:R-:W-:Y:S01]  /*0d80*/  DFMA R6, RZ, UR6, R6 ;  /* 0x00000006ff067c2b */ /* 0x000fe20008000006 */
[----:B------:R-:W-:Y:S01]  /*0d90*/  UMOV UR6, URZ ;  /* 0x000000ff00067c82 */ /* 0x000fe20008000000 */
[----:B------:R-:W-:-:S09]  /*0da0*/  UMOV UR7, 0x40000000 ;  /* 0x4000000000077882 */ /* 0x000fd20000000000 */
[----:B------:R-:W-:Y:S05]  /*0db0*/  CALL.REL.NOINC `($_Z8simulateP17curandStateXORWOWPdS1_S1_ii$__internal_accurate_pow) ;  /* 0x00000050005c7944 */ /* 0x000fea0003c00000 */
[----:B------:R-:W-:Y:S05]  /*0dc0*/  BSYNC.RECONVERGENT B0 ;  /* 0x0000000000007941 */ /* 0x000fea0003800200 */
.L_x_3:
[C---:B------:R-:W-:Y:S01]  /*0dd0*/  DADD R8, R78.reuse, 2 ;  /* 0x400000004e087429 */ /* 0x040fe20000000000 */
[----:B------:R-:W-:Y:S01]  /*0de0*/  BSSY.RECONVERGENT B0, `(.L_x_4) ;  /* 0x000000f000007945 */ /* 0x000fe20003800200 */
[----:B------:R-:W-:Y:S02]  /*0df0*/  DSETP.NEU.AND P0, PT, R78, RZ, PT ;  /* 0x000000ff4e00722a */ /* 0x000fe40003f0d000 */
[----:B------:R-:W-:Y:S02]  /*0e00*/  DSETP.NEU.AND P3, PT, |R86|, +INF , PT ;  /* 0x7ff000005600742a */ /* 0x000fe40003f6d200 */
[----:B------:R-:W-:Y:S02]  /*0e10*/  DSETP.NEU.AND P2, PT, R78, 1, PT ;  /* 0x3ff000004e00742a */ /* 0x000fe40003f4d000 */
[----:B------:R-:W-:Y:S02]  /*0e20*/  FSEL R88, R88, RZ, P0 ;  /* 0x000000ff58587208 */ /* 0x000fe40000000000 */
[----:B------:R-:W-:-:S02]  /*0e30*/  LOP3.LUT R8, R9, 0x7ff00000, RZ, 0xc0, !PT ;  /* 0x7ff0000009087812 */ /* 0x000fc400078ec0ff */
[----:B------:R-:W-:Y:S02]  /*0e40*/  FSEL R89, R3, RZ, P0 ;  /* 0x000000ff03597208 */ /* 0x000fe40000000000 */
[----:B------:R-:W-:-:S13]  /*0e50*/  ISETP.NE.AND P1, PT, R8, 0x7ff00000, PT ;  /* 0x7ff000000800780c */ /* 0x000fda0003f25270 */
[----:B------:R-:W-:Y:S05]  /*0e60*/  @P1 BRA `(.L_x_5) ;  /* 0x0000000000181947 */ /* 0x000fea0003800000 */
[----:B------:R-:W-:-:S14]  /*0e70*/  DSETP.NAN.AND P0, PT, R78, R78, PT ;  /* 0x0000004e4e00722a */ /* 0x000fdc0003f08000 */
[----:B------:R-:W-:Y:S01]  /*0e80*/  @P0 DADD R88, R78, 2 ;  /* 0x400000004e580429 */ /* 0x000fe20000000000 */
[----:B------:R-:W-:Y:S10]  /*0e90*/  @P0 BRA `(.L_x_5) ;  /* 0x00000000000c0947 */ /* 0x000ff40003800000 */
[----:B------:R-:W-:-:S14]  /*0ea0*/  DSETP.NEU.AND P0, PT, |R78|, +INF , PT ;  /* 0x7ff000004e00742a */ /* 0x000fdc0003f0d200 */
[----:B------:R-:W-:Y:S02]  /*0eb0*/  @!P0 IMAD.MOV.U32 R88, RZ, RZ, 0x0 ;  /* 0x00000000ff588424 */ /* 0x000fe400078e00ff */
[----:B------:R-:W-:-:S07]  /*0ec0*/  @!P0 IMAD.MOV.U32 R89, RZ, RZ, 0x7ff00000 ;  /* 0x7ff00000ff598424 */ /* 0x000fce00078e00ff */
.L_x_5:
[----:B------:R-:W-:Y:S05]  /*0ed0*/  BSYNC.RECONVERGENT B0 ;  /* 0x0000000000007941 */ /* 0x000fea0003800200 */
.L_x_4:
[----:B------:R-:W-:Y:S01]  /*0ee0*/  FSEL R74, R88, RZ, P2 ;  /* 0x000000ff584a7208 */ /* 0x000fe20001000000 */
[----:B------:R-:W-:Y:S01]  /*0ef0*/  UMOV UR8, 0x4c73f70 ;  /* 0x04c73f7000087882 */ /* 0x000fe20000000000 */
[----:B------:R-:W-:Y:S01]  /*0f00*/  FSEL R75, R89, 1.875, P2 ;  /* 0x3ff00000594b7808 */ /* 0x000fe20001000000 */
[----:B------:R-:W-:Y:S01]  /*0f10*/  UMOV UR9, 0x3ec7834f ;  /* 0x3ec7834f00097882 */ /* 0x000fe20000000000 */
[----:B------:R-:W-:Y:S01]  /*0f20*/  BSSY.RECONVERGENT B0, `(.L_x_6) ;  /* 0x0000020000007945 */ /* 0x000fe20003800200 */
[----:B------:R-:W-:Y:S01]  /*0f30*/  DFMA R6, R76, -UR8, R6 ;  /* 0x800000084c067c2b */ /* 0x000fe20008000006 */
[----:B------:R-:W-:Y:S01]  /*0f40*/  UMOV UR8, 0x66b72250 ;  /* 0x66b7225000087882 */ /* 0x000fe20000000000 */
[----:B------:R-:W-:Y:S01]  /*0f50*/  UMOV UR9, 0x3f9e9e14 ;  /* 0x3f9e9e1400097882 */ /* 0x000fe20000000000 */
[----:B------:R-:W-:Y:S01]  /*0f60*/  DMUL R72, RZ, R74 ;  /* 0x0000004aff487228 */ /* 0x000fe20000000000 */
[----:B------:R-:W-:Y:S01]  /*0f70*/  @!P3 IMAD.MOV.U32 R0, RZ, RZ, 0x1 ;  /* 0x00000001ff00b424 */ /* 0x000fe200078e00ff */
[----:B------:R-:W-:-:S06]  /*0f80*/  @!P3 DMUL R8, RZ, R86 ;  /* 0x00000056ff08b228 */ /* 0x000fcc0000000000 */
[----:B------:R-:W-:Y:S01]  /*0f90*/  DFMA R6, R72, UR8, R6 ;  /* 0x0000000848067c2b */ /* 0x000fe20008000006 */
[----:B------:R-:W-:Y:S10]  /*0fa0*/  @!P3 BRA `(.L_x_7) ;  /* 0x00000000005cb947 */ /* 0x000ff40003800000 */
[----:B------:R-:W-:Y:S01]  /*0fb0*/  UMOV UR8, 0x6dc9c883 ;  /* 0x6dc9c88300087882 */ /* 0x000fe20000000000 */
[----:B------:R-:W-:Y:S01]  /*0fc0*/  UMOV UR9, 0x3fe45f30 ;  /* 0x3fe45f3000097882 */ /* 0x000fe20000000000 */
[C---:B------:R-:W-:Y:S01]  /*0fd0*/  DSETP.GE.AND P0, PT, |R86|.reuse, 2.14748364800000000000e+09, PT ;  /* 0x41e000005600742a */ /* 0x040fe20003f06200 */
[----:B------:R-:W-:Y:S01]  /*0fe0*/  BSSY.RECONVERGENT B1, `(.L_x_8) ;  /* 0x0000012000017945 */ /* 0x000fe20003800200 */
        /* <DEDUP_REMOVED lines=13> */
[----:B------:R-:W-:Y:S01]  /*10c0*/  IMAD.MOV.U32 R0, RZ, RZ, R86 ;  /* 0x000000ffff007224 */ /* 0x000fe200078e0056 */
[----:B------:R-:W-:Y:S01]  /*10d0*/  MOV R12, 0x1100 ;  /* 0x00001100000c7802 */ /* 0x000fe20000000f00 */
[----:B------:R-:W-:-:S07]  /*10e0*/  IMAD.MOV.U32 R14, RZ, RZ, R87 ;  /* 0x000000ffff0e7224 */ /* 0x000fce00078e0057 */
[----:B------:R-:W-:Y:S05]  /*10f0*/  CALL.REL.NOINC `($_Z8simulateP17curandStateXORWOWPdS1_S1_ii$__internal_trig_reduction_slowpathd) ;  /* 0x0000005800507944 */ /* 0x000fea0003c00000 */
.L_x_9:
[----:B------:R-:W-:Y:S05]  /*1100*/  BSYNC.RECONVERGENT B1 ;  /* 0x0000000000017941 */ /* 0x000fea0003800200 */
.L_x_8:
[----:B------:R-:W-:-:S07]  /*1110*/  VIADD R0, R0, 0x1 ;  /* 0x0000000100007836 */ /* 0x000fce0000000000 */
.L_x_7:
[----:B------:R-:W-:Y:S05]  /*1120*/  BSYNC.RECONVERGENT B0 ;  /* 0x0000000000007941 */ /* 0x000fea0003800200 */
.L_x_6:
        /* <DEDUP_REMOVED lines=10> */
[----:B------:R-:W-:Y:S01]  /*11d0*/  BSSY.RECONVERGENT B0, `(.L_x_10) ;  /* 0x000002f000007945 */ /* 0x000fe20003800200 */
[----:B------:R-:W-:Y:S01]  /*11e0*/  ISETP.NE.U32.AND P0, PT, R3, 0x1, PT ;  /* 0x000000010300780c */ /* 0x000fe20003f05070 */
[----:B------:R-:W-:Y:S01]  /*11f0*/  IMAD.MOV.U32 R3, RZ, RZ, 0x3da8ff83 ;  /* 0x3da8ff83ff037424 */ /* 0x000fe200078e00ff */
[----:B------:R-:W-:-:S02]  /*1200*/  DSETP.NEU.AND P1, PT, |R84|, +INF , PT ;  /* 0x7ff000005400742a */ /* 0x000fc40003f2d200 */
[----:B------:R-:W-:Y:S02]  /*1210*/  FSEL R14, R14, -8.06006814911005101289e+34, !P0 ;  /* 0xf9785eba0e0e7808 */ /* 0x000fe40004000000 */
        /* <DEDUP_REMOVED lines=11> */
[----:B------:R-:W-:Y:S01]  /*12d0*/  LOP3.LUT P0, RZ, R0, 0x2, RZ, 0xc0, !PT ;  /* 0x0000000200ff7812 */ /* 0x000fe2000780c0ff */
[----:B------:R-:W-:-:S03]  /*12e0*/  @!P1 IMAD.MOV.U32 R0, RZ, RZ, 0x1 ;  /* 0x00000001ff009424 */ /* 0x000fc600078e00ff */
[----:B------:R-:W-:-:S10]  /*12f0*/  DADD R8, RZ, -R10 ;  /* 0x00000000ff087229 */ /* 0x000fd4000000080a */
[----:B------:R-:W-:Y:S02]  /*1300*/  FSEL R70, R10, R8, !P0 ;  /* 0x000000080a467208 */ /* 0x000fe40004000000 */
[----:B------:R-:W-:Y:S01]  /*1310*/  FSEL R71, R11, R9, !P0 ;  /* 0x000000090b477208 */ /* 0x000fe20004000000 */
[----:B------:R-:W-:-:S05]  /*1320*/  @!P1 DMUL R8, RZ, R84 ;  /* 0x00000054ff089228 */ /* 0x000fca0000000000 */
[----:B------:R-:W-:Y:S01]  /*1330*/  DMUL R68, RZ, R70 ;  /* 0x00000046ff447228 */ /* 0x000fe20000000000 */
        /* <DEDUP_REMOVED lines=22> */
.L_x_13:
[----:B------:R-:W-:Y:S05]  /*14a0*/  BSYNC.RECONVERGENT B1 ;  /* 0x0000000000017941 */ /* 0x000fea0003800200 */
.L_x_12:
[----:B------:R-:W-:-:S07]  /*14b0*/  VIADD R0, R0, 0x1 ;  /* 0x0000000100007836 */ /* 0x000fce0000000000 */
.L_x_11:
[----:B------:R-:W-:Y:S05]  /*14c0*/  BSYNC.RECONVERGENT B0 ;  /* 0x0000000000007941 */ /* 0x000fea0003800200 */
.L_x_10:
        /* <DEDUP_REMOVED lines=14> */
[----:B------:R-:W-:Y:S01]  /*15b0*/  DADD R90, -RZ, |R70| ;  /* 0x00000000ff5a7229 */ /* 0x000fe20000000546 */
[----:B------:R-:W-:Y:S01]  /*15c0*/  FSEL R14, R14, -8.06006814911005101289e+34, !P0 ;  /* 0xf9785eba0e0e7808 */ /* 0x000fe20004000000 */
[----:B------:R-:W-:Y:S01]  /*15d0*/  DFMA R6, R68, -UR8, R6 ;  /* 0x8000000844067c2b */ /* 0x000fe20008000006 */
[----:B------:R-:W-:Y:S01]  /*15e0*/  FSEL R15, -R3, 0.11223486810922622681, !P0 ;  /* 0x3de5db65030f7808 */ /* 0x000fe20004000100 */
[----:B------:R-:W-:Y:S01]  /*15f0*/  UMOV UR8, 0x294ef02a ;  /* 0x294ef02a00087882 */ /* 0x000fe20000000000 */
[----:B------:R-:W-:Y:S01]  /*1600*/  UMOV UR9, 0x3f0e23f3 ;  /* 0x3f0e23f300097882 */ /* 0x000fe20000000000 */
[----:B------:R-:W-:Y:S01]  /*1610*/  BSSY.RECONVERGENT B0, `(.L_x_14) ;  /* 0x0000015000007945 */ /* 0x000fe20003800200 */
[----:B------:R-:W-:-:S03]  /*1620*/  UMOV UR7, 0x40000000 ;  /* 0x4000000000077882 */ /* 0x000fc60000000000 */
[----:B------:R-:W-:Y:S01]  /*1630*/  IMAD.MOV.U32 R3, RZ, RZ, R91 ;  /* 0x000000ffff037224 */ /* 0x000fe200078e005b */
        /* <DEDUP_REMOVED lines=14> */
[----:B------:R-:W-:-:S06]  /*1720*/  FSEL R67, R11, R9, !P0 ;  /* 0x000000090b437208 */ /* 0x000fcc0004000000 */
[----:B------:R-:W-:-:S08]  /*1730*/  DMUL R64, R68, R66 ;  /* 0x0000004244407228 */ /* 0x000fd00000000000 */
[----:B------:R-:W-:-:S11]  /*1740*/  DFMA R6, R64, UR8, R6 ;  /* 0x0000000840067c2b */ /* 0x000fd60008000006 */
[----:B------:R-:W-:Y:S05]  /*1750*/  CALL.REL.NOINC `($_Z8simulateP17curandStateXORWOWPdS1_S1_ii$__internal_accurate_pow) ;  /* 0x0000004400f47944 */ /* 0x000fea0003c00000 */
[----:B------:R-:W-:Y:S05]  /*1760*/  BSYNC.RECONVERGENT B0 ;  /* 0x0000000000007941 */ /* 0x000fea0003800200 */
.L_x_14:
        /* <DEDUP_REMOVED lines=16> */
.L_x_16:
[----:B------:R-:W-:Y:S05]  /*1870*/  BSYNC.RECONVERGENT B0 ;  /* 0x0000000000007941 */ /* 0x000fea0003800200 */
.L_x_15:
[----:B------:R-:W-:Y:S01]  /*1880*/  FSEL R62, R88, RZ, P2 ;  /* 0x000000ff583e7208 */ /* 0x000fe20001000000 */
[----:B------:R-:W-:Y:S01]  /*1890*/  UMOV UR8, 0xaaf3a0e5 ;  /* 0xaaf3a0e500087882 */ /* 0x000fe20000000000 */
[----:B------:R-:W-:Y:S01]  /*18a0*/  FSEL R63, R89, 1.875, P2 ;  /* 0x3ff00000593f7808 */ /* 0x000fe20001000000 */
[----:B------:R-:W-:Y:S01]  /*18b0*/  UMOV UR9, 0x3f9e68d3 ;  /* 0x3f9e68d300097882 */ /* 0x000fe20000000000 */
[----:B------:R-:W-:Y:S01]  /*18c0*/  BSSY.RECONVERGENT B0, `(.L_x_17) ;  /* 0x000001e000007945 */ /* 0x000fe20003800200 */
[----:B------:R-:W-:Y:S01]  /*18d0*/  @!P3 DMUL R16, RZ, R84 ;  /* 0x00000054ff10b228 */ /* 0x000fe20000000000 */
[----:B------:R-:W-:Y:S02]  /*18e0*/  @!P3 IMAD.MOV.U32 R0, RZ, RZ, RZ ;  /* 0x000000ffff00b224 */ /* 0x000fe400078e00ff */
[----:B------:R-:W-:-:S08]  /*18f0*/  DMUL R60, RZ, R62 ;  /* 0x0000003eff3c7228 */ /* 0x000fd00000000000 */
[----:B------:R-:W-:Y:S01]  /*1900*/  DFMA R6, R60, UR8, R6 ;  /* 0x000000083c067c2b */ /* 0x000fe20008000006 */
[----:B------:R-:W-:Y:S10]  /*1910*/  @!P3 BRA `(.L_x_18) ;  /* 0x000000000060b947 */ /* 0x000ff40003800000 */
        /* <DEDUP_REMOVED lines=22> */
.L_x_19:
[----:B------:R-:W-:Y:S02]  /*1a80*/  IMAD.MOV.U32 R16, RZ, RZ, R8 ;  /* 0x000000ffff107224 */ /* 0x000fe400078e0008 */
[----:B------:R-:W-:-:S07]  /*1a90*/  IMAD.MOV.U32 R17, RZ, RZ, R9 ;  /* 0x000000ffff117224 */ /* 0x000fce00078e0009 */
.L_x_18:
[----:B------:R-:W-:Y:S05]  /*1aa0*/  BSYNC.RECONVERGENT B0 ;  /* 0x0000000000007941 */ /* 0x000fea0003800200 */
.L_x_17:
        /* <DEDUP_REMOVED lines=13> */
[----:B------:R-:W-:-:S02]  /*1b80*/  UMOV UR7, 0x40000000 ;  /* 0x4000000000077882 */ /* 0x000fc40000000000 */
        /* <DEDUP_REMOVED lines=17> */
[----:B------:R-:W-:-:S10]  /*1ca0*/  DADD R90, -RZ, |R58| ;  /* 0x00000000ff5a7229 */ /* 0x000fd4000000053a */
[----:B------:R-:W-:-:S07]  /*1cb0*/  IMAD.MOV.U32 R3, RZ, RZ, R91 ;  /* 0x000000ffff037224 */ /* 0x000fce00078e005b */
[----:B------:R-:W-:Y:S05]  /*1cc0*/  CALL.REL.NOINC `($_Z8simulateP17curandStateXORWOWPdS1_S1_ii$__internal_accurate_pow) ;  /* 0x0000004000987944 */ /* 0x000fea0003c00000 */
[----:B------:R-:W-:Y:S05]  /*1cd0*/  BSYNC.RECONVERGENT B0 ;  /* 0x0000000000007941 */ /* 0x000fea0003800200 */
.L_x_20:
[C---:B------:R-:W-:Y:S01]  /*1ce0*/  DADD R8, R58.reuse, 2 ;  /* 0x400000003a087429 */ /* 0x040fe20000000000 */
[----:B------:R-:W-:Y:S01]  /*1cf0*/  BSSY.RECONVERGENT B0, `(.L_x_21) ;  /* 0x000000e000007945 */ /* 0x000fe20003800200 */
[C---:B------:R-:W-:Y:S02]  /*1d00*/  DSETP.NEU.AND P0, PT, R58.reuse, RZ, PT ;  /* 0x000000ff3a00722a */ /* 0x040fe40003f0d000 */
[----:B------:R-:W-:-:S04]  /*1d10*/  DSETP.NEU.AND P2, PT, R58, 1, PT ;  /* 0x3ff000003a00742a */ /* 0x000fc80003f4d000 */
[----:B------:R-:W-:Y:S02]  /*1d20*/  FSEL R88, R88, RZ, P0 ;  /* 0x000000ff58587208 */ /* 0x000fe40000000000 */
[----:B------:R-:W-:Y:S02]  /*1d30*/  LOP3.LUT R8, R9, 0x7ff00000, RZ, 0xc0, !PT ;  /* 0x7ff0000009087812 */ /* 0x000fe400078ec0ff */
        /* <DEDUP_REMOVED lines=9> */
.L_x_22:
[----:B------:R-:W-:Y:S05]  /*1dd0*/  BSYNC.RECONVERGENT B0 ;  /* 0x0000000000007941 */ /* 0x000fea0003800200 */
.L_x_21:
[----:B------:R-:W-:Y:S01]  /*1de0*/  FSEL R56, R88, RZ, P2 ;  /* 0x000000ff58387208 */ /* 0x000fe20001000000 */
[----:B------:R-:W-:Y:S01]  /*1df0*/  UMOV UR8, 0xcddf7c34 ;  /* 0xcddf7c3400087882 */ /* 0x000fe20000000000 */
[----:B------:R-:W-:Y:S01]  /*1e00*/  FSEL R57, R89, 1.875, P2 ;  /* 0x3ff0000059397808 */ /* 0x000fe20001000000 */
[----:B------:R-:W-:Y:S01]  /*1e10*/  UMOV UR9, 0x3f807e29 ;  /* 0x3f807e2900097882 */ /* 0x000fe20000000000 */
[----:B------:R-:W-:Y:S01]  /*1e20*/  DMUL R52, RZ, R66 ;  /* 0x00000042ff347228 */ /* 0x000fe20000000000 */
[----:B------:R-:W-:Y:S01]  /*1e30*/  BSSY.RECONVERGENT B0, `(.L_x_23) ;  /* 0x000000b000007945 */ /* 0x000fe20003800200 */
[----:B------:R-:W-:Y:S01]  /*1e40*/  DADD R90, -RZ, |R66| ;  /* 0x00000000ff5a7229 */ /* 0x000fe20000000542 */
[----:B------:R-:W-:Y:S01]  /*1e50*/  MOV R0, 0x1ee0 ;  /* 0x00001ee000007802 */ /* 0x000fe20000000f00 */
[----:B------:R-:W-:Y:S01]  /*1e60*/  DMUL R54, RZ, R56 ;  /* 0x00000038ff367228 */ /* 0x000fe20000000000 */
[----:B------:R-:W-:-:S07]  /*1e70*/  UMOV UR7, 0x40000000 ;  /* 0x4000000000077882 */ /* 0x000fce0000000000 */
[----:B------:R-:W-:Y:S01]  /*1e80*/  DFMA R6, R54, -UR8, R6 ;  /* 0x8000000836067c2b */ /* 0x000fe20008000006 */
[----:B------:R-:W-:Y:S01]  /*1e90*/  UMOV UR8, 0x1c4c9622 ;  /* 0x1c4c962200087882 */ /* 0x000fe20000000000 */
[----:B------:R-:W-:Y:S01]  /*1ea0*/  UMOV UR9, 0x3f81dd80 ;  /* 0x3f81dd8000097882 */ /* 0x000fe20000000000 */
[----:B------:R-:W-:-:S05]  /*1eb0*/  IMAD.MOV.U32 R3, RZ, RZ, R91 ;  /* 0x000000ffff037224 */ /* 0x000fca00078e005b */
[----:B------:R-:W-:-:S11]  /*1ec0*/  DFMA R6, R52, UR8, R6 ;  /* 0x0000000834067c2b */ /* 0x000fd60008000006 */
[----:B------:R-:W-:Y:S05]  /*1ed0*/  CALL.REL.NOINC `($_Z8simulateP17curandStateXORWOWPdS1_S1_ii$__internal_accurate_pow) ;  /* 0x0000004000147944 */ /* 0x000fea0003c00000 */
[----:B------:R-:W-:Y:S05]  /*1ee0*/  BSYNC.RECONVERGENT B0 ;  /* 0x0000000000007941 */ /* 0x000fea0003800200 */
.L_x_23:
        /* <DEDUP_REMOVED lines=15> */
.L_x_25:
[----:B------:R-:W-:Y:S05]  /*1fe0*/  BSYNC.RECONVERGENT B0 ;  /* 0x0000000000007941 */ /* 0x000fea0003800200 */
.L_x_24:
[----:B------:R-:W-:Y:S01]  /*1ff0*/  FSEL R50, R88, RZ, P2 ;  /* 0x000000ff58327208 */ /* 0x000fe20001000000 */
[----:B------:R-:W-:Y:S01]  /*2000*/  UMOV UR8, 0x9497853d ;  /* 0x9497853d00087882 */ /* 0x000fe20000000000 */
[----:B------:R-:W-:Y:S01]  /*2010*/  FSEL R51, R89, 1.875, P2 ;  /* 0x3ff0000059337808 */ /* 0x000fe20001000000 */
[----:B------:R-:W-:Y:S01]  /*2020*/  UMOV UR9, 0x3f80c3ac ;  /* 0x3f80c3ac00097882 */ /* 0x000fe20000000000 */
[----:B------:R-:W-:Y:S01]  /*2030*/  DMUL R46, RZ, R78 ;  /* 0x0000004eff2e7228 */ /* 0x000fe20000000000 */
[----:B------:R-:W-:Y:S01]  /*2040*/  BSSY.RECONVERGENT B0, `(.L_x_26) ;  /* 0x000008c000007945 */ /* 0x000fe20003800200 */
[C---:B------:R-:W-:Y:S01]  /*2050*/  DMUL R44, R78.reuse, R70 ;  /* 0x000000464e2c7228 */ /* 0x040fe20000000000 */
[----:B------:R-:W-:Y:S01]  /*2060*/  MOV R0, 0x2900 ;  /* 0x0000290000007802 */ /* 0x000fe20000000f00 */
[----:B------:R-:W-:Y:S01]  /*2070*/  DMUL R48, RZ, R50 ;  /* 0x00000032ff307228 */ /* 0x000fe20000000000 */
[----:B------:R-:W-:Y:S01]  /*2080*/  UMOV UR7, 0x40000000 ;  /* 0x4000000000077882 */ /* 0x000fe20000000000 */
[----:B------:R-:W-:-:S02]  /*2090*/  DMUL R40, R78, R62 ;  /* 0x0000003e4e287228 */ /* 0x000fc40000000000 */
[----:B------:R-:W-:Y:S02]  /*20a0*/  DMUL R38, R78, R58 ;  /* 0x0000003a4e267228 */ /* 0x000fe40000000000 */
[----:B------:R-:W-:Y:S02]  /*20b0*/  DMUL R42, R66, R44 ;  /* 0x0000002c422a7228 */ /* 0x000fe40000000000 */
[----:B------:R-:W-:Y:S01]  /*20c0*/  DFMA R6, R48, -UR8, R6 ;  /* 0x8000000830067c2b */ /* 0x000fe20008000006 */
[----:B------:R-:W-:Y:S01]  /*20d0*/  UMOV UR8, 0xd126a300 ;  /* 0xd126a30000087882 */ /* 0x000fe20000000000 */
[----:B------:R-:W-:Y:S01]  /*20e0*/  UMOV UR9, 0x3efd47fc ;  /* 0x3efd47fc00097882 */ /* 0x000fe20000000000 */
[C---:B------:R-:W-:Y:S02]  /*20f0*/  DMUL R34, R78.reuse, R56 ;  /* 0x000000384e227228 */ /* 0x040fe40000000000 */
[----:B------:R-:W-:Y:S02]  /*2100*/  DMUL R36, RZ, R38 ;  /* 0x00000026ff247228 */ /* 0x000fe40000000000 */
[----:B------:R-:W-:-:S02]  /*2110*/  DMUL R32, R78, R66 ;  /* 0x000000424e207228 */ /* 0x000fc40000000000 */
[----:B------:R-:W-:Y:S01]  /*2120*/  DFMA R6, RZ, UR8, R6 ;  /* 0x00000008ff067c2b */ /* 0x000fe20008000006 */
[----:B------:R-:W-:Y:S01]  /*2130*/  UMOV UR8, 0x5b07841b ;  /* 0x5b07841b00087882 */ /* 0x000fe20000000000 */
[----:B------:R-:W-:Y:S01]  /*2140*/  UMOV UR9, 0x3ef48a4f ;  /* 0x3ef48a4f00097882 */ /* 0x000fe20000000000 */
[----:B------:R-:W-:Y:S02]  /*2150*/  DMUL R30, R78, R50 ;  /* 0x000000324e1e7228 */ /* 0x000fe40000000000 */
[----:B------:R-:W-:Y:S02]  /*2160*/  DMUL R28, R74, R82 ;  /* 0x000000524a1c7228 */ /* 0x000fe40000000000 */
[C---:B------:R-:W-:Y:S02]  /*2170*/  DMUL R22, R70.reuse, R66 ;  /* 0x0000004246167228 */ /* 0x040fe40000000000 */
[----:B------:R-:W-:Y:S01]  /*2180*/  DFMA R6, RZ, UR8, R6 ;  /* 0x00000008ff067c2b */ /* 0x000fe20008000006 */
[----:B------:R-:W-:Y:S01]  /*2190*/  UMOV UR8, 0x9ba8296f ;  /* 0x9ba8296f00087882 */ /* 0x000fe20000000000 */
[----:B------:R-:W-:Y:S01]  /*21a0*/  UMOV UR9, 0x3ecaeeb9 ;  /* 0x3ecaeeb900097882 */ /* 0x000fe20000000000 */
[----:B------:R-:W-:-:S02]  /*21b0*/  DMUL R20, R70, R82 ;  /* 0x0000005246147228 */ /* 0x000fc40000000000 */
[----:B------:R-:W-:Y:S02]  /*21c0*/  DMUL R18, R62, R80 ;  /* 0x000000503e127228 */ /* 0x000fe40000000000 */
[----:B------:R-:W-:Y:S02]  /*21d0*/  DMUL R26, RZ, R22 ;  /* 0x00000016ff1a7228 */ /* 0x000fe40000000000 */
[----:B------:R-:W-:Y:S01]  /*21e0*/  DFMA R6, R46, -UR8, R6 ;  /* 0x800000082e067c2b */ /* 0x000fe20008000006 */
[----:B------:R-:W-:Y:S01]  /*21f0*/  UMOV UR8, 0x1888b944 ;  /* 0x1888b94400087882 */ /* 0x000fe20000000000 */
[----:B------:R-:W-:Y:S01]  /*2200*/  UMOV UR9, 0x3ed6e571 ;  /* 0x3ed6e57100097882 */ /* 0x000fe20000000000 */
[C---:B------:R-:W-:Y:S02]  /*2210*/  DMUL R24, R22.reuse, R82 ;  /* 0x0000005216187228 */ /* 0x040fe40000000000 */
[----:B------:R-:W-:Y:S02]  /*2220*/  DMUL R22, R22, R80 ;  /* 0x0000005016167228 */ /* 0x000fe40000000000 */
[----:B------:R-:W-:-:S02]  /*2230*/  DMUL R104, RZ, R58 ;  /* 0x0000003aff687228 */ /* 0x000fc40000000000 */
[----:B------:R-:W-:Y:S01]  /*2240*/  DFMA R6, RZ, UR8, R6 ;  /* 0x00000008ff067c2b */ /* 0x000fe20008000006 */
[----:B------:R-:W-:Y:S01]  /*2250*/  UMOV UR8, 0x658354c8 ;  /* 0x658354c800087882 */ /* 0x000fe20000000000 */
[----:B------:R-:W-:Y:S01]  /*2260*/  UMOV UR9, 0x3edcd858 ;  /* 0x3edcd85800097882 */ /* 0x000fe20000000000 */
[-C--:B------:R-:W-:Y:S02]  /*2270*/  DMUL R14, R56, R82.reuse ;  /* 0x00000052380e7228 */ /* 0x080fe40000000000 */
[----:B------:R-:W-:Y:S02]  /*2280*/  DMUL R12, R66, R82 ;  /* 0x00000052420c7228 */ /* 0x000fe40000000000 */
[----:B------:R-:W-:Y:S02]  /*2290*/  DMUL R16, R104, R80 ;  /* 0x0000005068107228 */ /* 0x000fe40000000000 */
[----:B------:R-:W-:Y:S02]  /*22a0*/  DADD R6, RZ, R6 ;  /* 0x00000000ff067229 */ /* 0x000fe40000000006 */
[----:B------:R-:W-:-:S02]  /*22b0*/  DMUL R10, R50, R82 ;  /* 0x00000052320a7228 */ /* 0x000fc40000000000 */
[----:B------:R-:W-:-:S04]  /*22c0*/  DADD R90, -RZ, |R80| ;  /* 0x00000000ff5a7229 */ /* 0x000fc80000000550 */
[----:B------:R-:W-:Y:S01]  /*22d0*/  DFMA R6, R46, -UR8, R6 ;  /* 0x800000082e067c2b */ /* 0x000fe20008000006 */
[----:B------:R-:W-:Y:S01]  /*22e0*/  UMOV UR8, 0x8172a9ea ;  /* 0x8172a9ea00087882 */ /* 0x000fe20000000000 */
[----:B------:R-:W-:-:S04]  /*22f0*/  UMOV UR9, 0x3ee78e5b ;  /* 0x3ee78e5b00097882 */ /* 0x000fc80000000000 */
[----:B------:R-:W-:Y:S02]  /*2300*/  IMAD.MOV.U32 R3, RZ, RZ, R91 ;  /* 0x000000ffff037224 */ /* 0x000fe400078e005b */
[----:B------:R-:W-:Y:S01]  /*2310*/  DFMA R6, RZ, UR8, R6 ;  /* 0x00000008ff067c2b */ /* 0x000fe20008000006 */
[----:B------:R-:W-:Y:S01]  /*2320*/  UMOV UR8, 0xfd4597e3 ;  /* 0xfd4597e300087882 */ /* 0x000fe20000000000 */
[----:B------:R-:W-:-:S06]  /*2330*/  UMOV UR9, 0x3ef2e4c5 ;  /* 0x3ef2e4c500097882 */ /* 0x000fcc0000000000 */
[----:B------:R-:W-:Y:S01]  /*2340*/  DFMA R6, R44, -UR8, R6 ;  /* 0x800000082c067c2b */ /* 0x000fe20008000006 */
[----:B------:R-:W-:Y:S01]  /*2350*/  UMOV UR8, 0xae65ff06 ;  /* 0xae65ff0600087882 */ /* 0x000fe20000000000 */
[----:B------:R-:W-:-:S06]  /*2360*/  UMOV UR9, 0x3f113694 ;  /* 0x3f11369400097882 */ /* 0x000fcc0000000000 */
[----:B------:R-:W-:Y:S01]  /*2370*/  DFMA R6, R42, UR8, R6 ;  /* 0x000000082a067c2b */ /* 0x000fe20008000006 */
        /* <DEDUP_REMOVED lines=86> */
[----:B------:R-:W-:-:S11]  /*28e0*/  DFMA R106, RZ, UR8, R6 ;  /* 0x00000008ff6a7c2b */ /* 0x000fd60008000006 */
[----:B------:R-:W-:Y:S05]  /*28f0*/  CALL.REL.NOINC `($_Z8simulateP17curandStateXORWOWPdS1_S1_ii$__internal_accurate_pow) ;  /* 0x00000034008c7944 */ /* 0x000fea0003c00000 */
[----:B------:R-:W-:Y:S05]  /*2900*/  BSYNC.RECONVERGENT B0 ;  /* 0x0000000000007941 */ /* 0x000fea0003800200 */
.L_x_26:
        /* <DEDUP_REMOVED lines=15> */
.L_x_28:
[----:B------:R-:W-:Y:S05]  /*2a00*/  BSYNC.RECONVERGENT B0 ;  /* 0x0000000000007941 */ /* 0x000fea0003800200 */
.L_x_27:
[----:B------:R-:W-:Y:S01]  /*2a10*/  FSEL R8, R88, RZ, P2 ;  /* 0x000000ff58087208 */ /* 0x000fe20001000000 */
[----:B------:R-:W-:Y:S01]  /*2a20*/  UMOV UR8, 0x247589ad ;  /* 0x247589ad00087882 */ /* 0x000fe20000000000 */
[----:B------:R-:W-:Y:S01]  /*2a30*/  FSEL R9, R89, 1.875, P2 ;  /* 0x3ff0000059097808 */ /* 0x000fe20001000000 */
[----:B------:R-:W-:Y:S01]  /*2a40*/  UMOV UR9, 0x3ec6ca5a ;  /* 0x3ec6ca5a00097882 */ /* 0x000fe20000000000 */
[----:B------:R-:W-:Y:S01]  /*2a50*/  DADD R90, -RZ, |R78| ;  /* 0x00000000ff5a7229 */ /* 0x000fe2000000054e */
[----:B------:R-:W-:Y:S01]  /*2a60*/  BSSY.RECONVERGENT B0, `(.L_x_29) ;  /* 0x000000a000007945 */ /* 0x000fe20003800200 */
[----:B------:R-:W-:Y:S01]  /*2a70*/  DSETP.NEU.AND P0, PT, R78, RZ, PT ;  /* 0x000000ff4e00722a */ /* 0x000fe20003f0d000 */
[----:B------:R-:W-:Y:S01]  /*2a80*/  ISETP.GE.AND P1, PT, R5, RZ, PT ;  /* 0x000000ff0500720c */ /* 0x000fe20003f26270 */
[----:B------:R-:W-:Y:S01]  /*2a90*/  DMUL R6, RZ, R8 ;  /* 0x00000008ff067228 */ /* 0x000fe20000000000 */
[----:B------:R-:W-:Y:S01]  /*2aa0*/  MOV R0, 0x2b00 ;  /* 0x00002b0000007802 */ /* 0x000fe20000000f00 */
[----:B------:R-:W-:-:S04]  /*2ab0*/  UMOV UR7, 0x40080000 ;  /* 0x4008000000077882 */ /* 0x000fc80000000000 */
[----:B------:R-:W-:Y:S02]  /*2ac0*/  IMAD.MOV.U32 R3, RZ, RZ, R91 ;  /* 0x000000ffff037224 */ /* 0x000fe400078e005b */
[----:B------:R-:W-:-:S08]  /*2ad0*/  DFMA R106, R6, -UR8, R106 ;  /* 0x80000008066a7c2b */ /* 0x000fd0000800006a */
[----:B------:R-:W-:-:S11]  /*2ae0*/  DADD R106, RZ, R106 ;  /* 0x00000000ff6a7229 */ /* 0x000fd6000000006a */
[----:B------:R-:W-:Y:S05]  /*2af0*/  CALL.REL.NOINC `($_Z8simulateP17curandStateXORWOWPdS1_S1_ii$__internal_accurate_pow) ;  /* 0x00000034000c7944 */ /* 0x000fea0003c00000 */
[----:B------:R-:W-:Y:S05]  /*2b00*/  BSYNC.RECONVERGENT B0 ;  /* 0x0000000000007941 */ /* 0x000fea0003800200 */
.L_x_29:
[----:B------:R-:W-:Y:S01]  /*2b10*/  DADD R90, R78, 3 ;  /* 0x400800004e5a7429 */ /* 0x000fe20000000000 */
[----:B------:R-:W-:Y:S01]  /*2b20*/  IMAD.MOV.U32 R89, RZ, RZ, R3 ;  /* 0x000000ffff597224 */ /* 0x000fe200078e0003 */
[----:B------:R-:W-:Y:S05]  /*2b30*/  BSSY.RECONVERGENT B0, `(.L_x_30) ;  /* 0x0000010000007945 */ /* 0x000fea0003800200 */
[----:B------:R-:W-:-:S03]  /*2b40*/  DADD R92, -RZ, -R88 ;  /* 0x00000000ff5c7229 */ /* 0x000fc60000000958 */
[----:B------:R-:W-:-:S04]  /*2b50*/  LOP3.LUT R90, R91, 0x7ff00000, RZ, 0xc0, !PT ;  /* 0x7ff000005b5a7812 */ /* 0x000fc800078ec0ff */
[----:B------:R-:W-:-:S03]  /*2b60*/  ISETP.NE.AND P2, PT, R90, 0x7ff00000, PT ;  /* 0x7ff000005a00780c */ /* 0x000fc60003f45270 */
[----:B------:R-:W-:Y:S02]  /*2b70*/  @P0 FSEL R5, R93, R3, !P1 ;  /* 0x000000035d050208 */ /* 0x000fe40004800000 */
[----:B------:R-:W-:-:S03]  /*2b80*/  FSEL R88, R92, R88, !P1 ;  /* 0x000000585c587208 */ /* 0x000fc60004800000 */
[----:B------:R-:W-:Y:S01]  /*2b90*/  IMAD.MOV.U32 R89, RZ, RZ, R5 ;  /* 0x000000ffff597224 */ /* 0x000fe200078e0005 */
[----:B------:R-:W-:-:S04]  /*2ba0*/  FSEL R88, R88, RZ, P0 ;  /* 0x000000ff58587208 */ /* 0x000fc80000000000 */
[----:B------:R-:W-:Y:S05]  /*2bb0*/  @P2 BRA `(.L_x_31) ;  /* 0x00000000001c2947 */ /* 0x000fea0003800000 */
[----:B------:R-:W-:-:S14]  /*2bc0*/  DSETP.NAN.AND P0, PT, R78, R78, PT ;  /* 0x0000004e4e00722a */ /* 0x000fdc0003f08000 */
[----:B------:R-:W-:Y:S01]  /*2bd0*/  @P0 DADD R88, R78, 3 ;  /* 0x400800004e580429 */ /* 0x000fe20000000000 */
[----:B------:R-:W-:Y:S10]  /*2be0*/  @P0 BRA `(.L_x_31) ;  /* 0x0000000000100947 */ /* 0x000ff40003800000 */
[----:B------:R-:W-:-:S14]  /*2bf0*/  DSETP.NEU.AND P0, PT, |R78|, +INF , PT ;  /* 0x7ff000004e00742a */ /* 0x000fdc0003f0d200 */
[----:B------:R-:W-:Y:S02]  /*2c00*/  @!P0 IMAD.MOV.U32 R0, RZ, RZ, -0x100000 ;  /* 0xfff00000ff008424 */ /* 0x000fe400078e00ff */
[----:B------:R-:W-:-:S03]  /*2c10*/  @!P0 IMAD.MOV.U32 R88, RZ, RZ, RZ ;  /* 0x000000ffff588224 */ /* 0x000fc600078e00ff */
[----:B------:R-:W-:-:S07]  /*2c20*/  @!P0 SEL R89, R0, 0x7ff00000, !P1 ;  /* 0x7ff0000000598807 */ /* 0x000fce0004800000 */
.L_x_31:
[----:B------:R-:W-:Y:S05]  /*2c30*/  BSYNC.RECONVERGENT B0 ;  /* 0x0000000000007941 */ /* 0x000fea0003800200 */
.L_x_30:
[----:B------:R-:W-:Y:S01]  /*2c40*/  UMOV UR8, 0xab856c9a ;  /* 0xab856c9a00087882 */ /* 0x000fe20000000000 */
[----:B------:R-:W-:Y:S01]  /*2c50*/  UMOV UR9, 0x403d7235 ;  /* 0x403d723500097882 */ /* 0x000fe20000000000 */
[----:B------:R-:W-:Y:S01]  /*2c60*/  DMUL R4, RZ, R108 ;  /* 0x0000006cff047228 */ /* 0x000fe20000000000 */
[----:B------:R-:W-:Y:S01]  /*2c70*/  UMOV UR14, 0x1f2201a2 ;  /* 0x1f2201a2000e7882 */ /* 0x000fe20000000000 */
[----:B------:R-:W-:Y:S01]  /*2c80*/  DFMA R90, R78, UR8, RZ ;  /* 0x000000084e5a7c2b */ /* 0x000fe200080000ff */
[----:B------:R-:W-:Y:S01]  /*2c90*/  UMOV UR8, 0xd00f77c4 ;  /* 0xd00f77c400087882 */ /* 0x000fe20000000000 */
[----:B------:R-:W-:Y:S01]  /*2ca0*/  UMOV UR9, 0x3ffc0a83 ;  /* 0x3ffc0a8300097882 */ /* 0x000fe20000000000 */
[----:B------:R-:W-:Y:S01]  /*2cb0*/  DMUL R108, R108, R58 ;  /* 0x0000003a6c6c7228 */ /* 0x000fe20000000000 */
[----:B------:R-:W-:Y:S01]  /*2cc0*/  UMOV UR15, 0x3f798b52 ;  /* 0x3f798b52000f7882 */ /* 0x000fe20000000000 */
[----:B------:R-:W-:Y:S01]  /*2cd0*/  DMUL R104, R104, R82 ;  /* 0x0000005268687228 */ /* 0x000fe20000000000 */
[----:B------:R-:W-:Y:S01]  /*2ce0*/  BSSY.RECONVERGENT B0, `(.L_x_32) ;  /* 0x0000056000007945 */ /* 0x000fe20003800200 */
[----:B------:R-:W-:Y:S01]  /*2cf0*/  DSETP.NEU.AND P0, PT, R78, 1, PT ;  /* 0x3ff000004e00742a */ /* 0x000fe20003f0d000 */
[----:B------:R-:W-:Y:S01]  /*2d00*/  MOV R0, 0x3240 ;  /* 0x0000324000007802 */ /* 0x000fe20000000f00 */
[----:B------:R-:W-:Y:S01]  /*2d10*/  DFMA R90, R82, UR8, R90 ;  /* 0x00000008525a7c2b */ /* 0x000fe2000800005a */
[----:B------:R-:W-:Y:S01]  /*2d20*/  UMOV UR8, 0x4c73f70 ;  /* 0x04c73f7000087882 */ /* 0x000fe20000000000 */
[----:B------:R-:W-:Y:S01]  /*2d30*/  UMOV UR9, 0x3ec7834f ;  /* 0x3ec7834f00097882 */ /* 0x000fe20000000000 */
[----:B------:R-:W-:-:S05]  /*2d40*/  UMOV UR7, 0x40000000 ;  /* 0x4000000000077882 */ /* 0x000fca0000000000 */
        /* <DEDUP_REMOVED lines=44> */
[----:B------:R-:W-:Y:S01]  /*3010*/  UMOV UR9, 0x3fcb2a96 ;  /* 0x3fcb2a9600097882 */ /* 0x000fe20000000000 */
[----:B------:R-:W-:-:S05]  /*3020*/  DMUL R42, R38, R80 ;  /* 0x00000050262a7228 */ /* 0x000fca0000000000 */
[----:B------:R-:W-:Y:S01]  /*3030*/  DFMA R90, R40, -UR8, R90 ;  /* 0x80000008285a7c2b */ /* 0x000fe2000800005a */
[----:B------:R-:W-:Y:S01]  /*3040*/  UMOV UR8, 0xb08daa19 ;  /* 0xb08daa1900087882 */ /* 0x000fe20000000000 */
[----:B------:R-:W-:Y:S01]  /*3050*/  UMOV UR9, 0x3f46c58b ;  /* 0x3f46c58b00097882 */ /* 0x000fe20000000000 */
[----:B------:R-:W-:-:S05]  /*3060*/  DMUL R40, R38, R82 ;  /* 0x0000005226287228 */ /* 0x000fca0000000000 */
        /* <DEDUP_REMOVED lines=8> */
[----:B------:R-:W-:Y:S01]  /*30f0*/  UMOV UR9, 0x3fc41bf7 ;  /* 0x3fc41bf700097882 */ /* 0x000fe20000000000 */
[----:B------:R-:W-:-:S05]  /*3100*/  DADD R90, -RZ, |R82| ;  /* 0x00000000ff5a7229 */ /* 0x000fca0000000552 */
[----:B------:R-:W-:Y:S01]  /*3110*/  DFMA R42, R34, -UR8, R42 ;  /* 0x80000008222a7c2b */ /* 0x000fe2000800002a */
[----:B------:R-:W-:Y:S01]  /*3120*/  UMOV UR8, 0x5a55d4dd ;  /* 0x5a55d4dd00087882 */ /* 0x000fe20000000000 */
[----:B------:R-:W-:-:S03]  /*3130*/  UMOV UR9, 0x4018b2be ;  /* 0x4018b2be00097882 */ /* 0x000fc60000000000 */
[----:B------:R-:W-:-:S03]  /*3140*/  IMAD.MOV.U32 R3, RZ, RZ, R91 ;  /* 0x000000ffff037224 */ /* 0x000fc600078e005b */
[----:B------:R-:W-:Y:S01]  /*3150*/  DFMA R42, R32, UR8, R42 ;  /* 0x00000008202a7c2b */ /* 0x000fe2000800002a */
[----:B------:R-:W-:Y:S01]  /*3160*/  UMOV UR8, 0x677f5452 ;  /* 0x677f545200087882 */ /* 0x000fe20000000000 */
[----:B------:R-:W-:Y:S01]  /*3170*/  UMOV UR9, 0x3f3c0486 ;  /* 0x3f3c048600097882 */ /* 0x000fe20000000000 */
[----:B------:R-:W-:Y:S02]  /*3180*/  FSEL R32, R88, RZ, P0 ;  /* 0x000000ff58207208 */ /* 0x000fe40000000000 */
[----:B------:R-:W-:-:S03]  /*3190*/  FSEL R33, R89, 1.875, P0 ;  /* 0x3ff0000059217808 */ /* 0x000fc60000000000 */
[----:B------:R-:W-:Y:S01]  /*31a0*/  DFMA R42, R30, -UR8, R42 ;  /* 0x800000081e2a7c2b */ /* 0x000fe2000800002a */
[----:B------:R-:W-:Y:S01]  /*31b0*/  UMOV UR8, 0x86a2213d ;  /* 0x86a2213d00087882 */ /* 0x000fe20000000000 */
[----:B------:R-:W-:Y:S02]  /*31c0*/  UMOV UR9, 0x3f34aeb3 ;  /* 0x3f34aeb300097882 */ /* 0x000fe40000000000 */
[----:B------:R-:W-:Y:S01]  /*31d0*/  DFMA R30, R32, -UR8, R106 ;  /* 0x80000008201e7c2b */ /* 0x000fe2000800006a */
[----:B------:R-:W-:Y:S01]  /*31e0*/  UMOV UR8, 0x19d24e23 ;  /* 0x19d24e2300087882 */ /* 0x000fe20000000000 */
[----:B------:R-:W-:Y:S02]  /*31f0*/  UMOV UR9, 0x3f80e0bb ;  /* 0x3f80e0bb00097882 */ /* 0x000fe40000000000 */
[----:B------:R-:W-:-:S04]  /*3200*/  DFMA R42, R46, -UR14, R42 ;  /* 0x8000000e2e2a7c2b */ /* 0x000fc8000800002a */
[----:B------:R-:W-:-:S04]  /*3210*/  DADD R30, RZ, R30 ;  /* 0x00000000ff1e7229 */ /* 0x000fc8000000001e */
[----:B------:R-:W-:-:S11]  /*3220*/  DFMA R46, R46, -UR8, R42 ;  /* 0x800000082e2e7c2b */ /* 0x000fd6000800002a */
[----:B------:R-:W-:Y:S05]  /*3230*/  CALL.REL.NOINC `($_Z8simulateP17curandStateXORWOWPdS1_S1_ii$__internal_accurate_pow) ;  /* 0x0000002c003c7944 */ /* 0x000fea0003c00000 */
[----:B------:R-:W-:Y:S05]  /*3240*/  BSYNC.RECONVERGENT B0 ;  /* 0x0000000000007941 */ /* 0x000fea0003800200 */
.L_x_32:
[C---:B------:R-:W-:Y:S01]  /*3250*/  DADD R34, R82.reuse, 2 ;  /* 0x4000000052227429 */ /* 0x040fe20000000000 */
[----:B------:R-:W-:Y:S01]  /*3260*/  BSSY.RECONVERGENT B0, `(.L_x_33) ;  /* 0x000000d000007945 */ /* 0x000fe20003800200 */
[----:B------:R-:W-:-:S06]  /*3270*/  DSETP.NEU.AND P0, PT, R82, RZ, PT ;  /* 0x000000ff5200722a */ /* 0x000fcc0003f0d000 */
        /* <DEDUP_REMOVED lines=11> */
.L_x_34:
[----:B------:R-:W-:Y:S05]  /*3330*/  BSYNC.RECONVERGENT B0 ;  /* 0x0000000000007941 */ /* 0x000fea0003800200 */
.L_x_33:
[----:B------:R-:W-:Y:S01]  /*3340*/  UMOV UR8, 0x10858dbe ;  /* 0x10858dbe00087882 */ /* 0x000fe20000000000 */
[----:B------:R-:W-:Y:S01]  /*3350*/  UMOV UR9, 0x3f7c7f98 ;  /* 0x3f7c7f9800097882 */ /* 0x000fe20000000000 */
[----:B------:R-:W-:Y:S01]  /*3360*/  DSETP.NEU.AND P0, PT, R82, 1, PT ;  /* 0x3ff000005200742a */ /* 0x000fe20003f0d000 */
[----:B------:R-:W-:Y:S01]  /*3370*/  UMOV UR14, 0x7788d470 ;  /* 0x7788d470000e7882 */ /* 0x000fe20000000000 */
[----:B------:R-:W-:Y:S01]  /*3380*/  DFMA R34, R58, -UR8, RZ ;  /* 0x800000083a227c2b */ /* 0x000fe200080000ff */
[----:B------:R-:W-:Y:S01]  /*3390*/  UMOV UR8, 0xc890c5b8 ;  /* 0xc890c5b800087882 */ /* 0x000fe20000000000 */
[----:B------:R-:W-:Y:S01]  /*33a0*/  UMOV UR9, 0x3f2145f9 ;  /* 0x3f2145f900097882 */ /* 0x000fe20000000000 */
[----:B------:R-:W-:Y:S01]  /*33b0*/  UMOV UR15, 0x3f32c9c2 ;  /* 0x3f32c9c2000f7882 */ /* 0x000fe20000000000 */
[----:B------:R-:W-:Y:S01]  /*33c0*/  DMUL R62, R62, R58 ;  /* 0x0000003a3e3e7228 */ /* 0x000fe20000000000 */
[----:B------:R-:W-:Y:S01]  /*33d0*/  BSSY.RECONVERGENT B0, `(.L_x_35) ;  /* 0x00000f0000007945 */ /* 0x000fe20003800200 */
[----:B------:R-:W-:Y:S01]  /*33e0*/  DMUL R90, R58, R82 ;  /* 0x000000523a5a7228 */ /* 0x000fe20000000000 */
[----:B------:R-:W-:Y:S01]  /*33f0*/  ISETP.GE.AND P1, PT, R59, RZ, PT ;  /* 0x000000ff3b00720c */ /* 0x000fe20003f26270 */
[----:B------:R-:W-:Y:S01]  /*3400*/  DFMA R34, R80, -UR8, R34 ;  /* 0x8000000850227c2b */ /* 0x000fe20008000022 */
[----:B------:R-:W-:Y:S01]  /*3410*/  UMOV UR8, 0x9ae2fc85 ;  /* 0x9ae2fc8500087882 */ /* 0x000fe20000000000 */
[----:B------:R-:W-:Y:S01]  /*3420*/  UMOV UR9, 0x3ef2e2dd ;  /* 0x3ef2e2dd00097882 */ /* 0x000fe20000000000 */
[-C--:B------:R-:W-:Y:S01]  /*3430*/  DMUL R56, R56, R80.reuse ;  /* 0x0000005038387228 */ /* 0x080fe20000000000 */
[----:B------:R-:W-:Y:S01]  /*3440*/  MOV R0, 0x42d0 ;  /* 0x000042d000007802 */ /* 0x000fe20000000f00 */
[----:B------:R-:W-:Y:S01]  /*3450*/  UMOV UR7, 0x40080000 ;  /* 0x4008000000077882 */ /* 0x000fe20000000000 */
[----:B------:R-:W-:-:S02]  /*3460*/  DMUL R90, R90, R80 ;  /* 0x000000505a5a7228 */ /* 0x000fc40000000000 */
[----:B------:R-:W-:Y:S01]  /*3470*/  DFMA R34, R108, -UR8, R34 ;  /* 0x800000086c227c2b */ /* 0x000fe20008000022 */
[----:B------:R-:W-:Y:S01]  /*3480*/  UMOV UR8, 0xe7680898 ;  /* 0xe768089800087882 */ /* 0x000fe20000000000 */
[----:B------:R-:W-:-:S06]  /*3490*/  UMOV UR9, 0x3eded64f ;  /* 0x3eded64f00097882 */ /* 0x000fcc0000000000 */
[----:B------:R-:W-:Y:S01]  /*34a0*/  DFMA R42, RZ, UR8, R34 ;  /* 0x00000008ff2a7c2b */ /* 0x000fe20008000022 */
[----:B------:R-:W-:Y:S01]  /*34b0*/  UMOV UR8, 0x53577d02 ;  /* 0x53577d0200087882 */ /* 0x000fe20000000000 */
[----:B------:R-:W-:Y:S01]  /*34c0*/  UMOV UR9, 0x3ee4379d ;  /* 0x3ee4379d00097882 */ /* 0x000fe20000000000 */
[----:B------:R-:W-:-:S05]  /*34d0*/  DMUL R34, RZ, R80 ;  /* 0x00000050ff227228 */ /* 0x000fca0000000000 */
[----:B------:R-:W-:Y:S01]  /*34e0*/  DFMA R42, RZ, UR8, R42 ;  /* 0x00000008ff2a7c2b */ /* 0x000fe2000800002a */
        /* <DEDUP_REMOVED lines=29> */
[----:B------:R-:W-:Y:S01]  /*36c0*/  DFMA R42, RZ, UR8, R42 ;  /* 0x00000008ff2a7c2b */ /* 0x000fe2000800002a */
        /* <DEDUP_REMOVED lines=23> */
[----:B------:R-:W-:Y:S01]  /*3840*/  UMOV UR9, 0x3f90e0bb ;  /* 0x3f90e0bb00097882 */ /* 0x000fe20000000000 */
[C---:B------:R-:W-:Y:S02]  /*3850*/  DMUL R4, R74.reuse, R58 ;  /* 0x0000003a4a047228 */ /* 0x040fe40000000000 */
[----:B------:R-:W-:-:S03]  /*3860*/  DMUL R74, R74, R80 ;  /* 0x000000504a4a7228 */ /* 0x000fc60000000000 */
[----:B------:R-:W-:Y:S01]  /*3870*/  DFMA R42, R76, -UR8, R42 ;  /* 0x800000084c2a7c2b */ /* 0x000fe2000800002a */
[----:B------:R-:W-:Y:S01]  /*3880*/  UMOV UR8, 0x457174cc ;  /* 0x457174cc00087882 */ /* 0x000fe20000000000 */
[----:B------:R-:W-:Y:S01]  /*3890*/  UMOV UR9, 0x3f319320 ;  /* 0x3f31932000097882 */ /* 0x000fe20000000000 */
[----:B------:R-:W-:Y:S02]  /*38a0*/  FSEL R76, R88, RZ, P0 ;  /* 0x000000ff584c7208 */ /* 0x000fe40000000000 */
[----:B------:R-:W-:Y:S01]  /*38b0*/  FSEL R77, R89, 1.875, P0 ;  /* 0x3ff00000594d7808 */ /* 0x000fe20000000000 */
[----:B------:R-:W-:Y:S02]  /*38c0*/  DSETP.NEU.AND P0, PT, R58, RZ, PT ;  /* 0x000000ff3a00722a */ /* 0x000fe40003f0d000 */
[----:B------:R-:W-:Y:S01]  /*38d0*/  DFMA R42, R4, -UR8, R42 ;  /* 0x80000008042a7c2b */ /* 0x000fe2000800002a */
[----:B------:R-:W-:Y:S01]  /*38e0*/  UMOV UR8, 0xca2997e9 ;  /* 0xca2997e900087882 */ /* 0x000fe20000000000 */
[----:B------:R-:W-:Y:S01]  /*38f0*/  UMOV UR9, 0x3f643f0a ;  /* 0x3f643f0a00097882 */ /* 0x000fe20000000000 */
[----:B------:R-:W-:-:S02]  /*3900*/  DMUL R44, R78, R76 ;  /* 0x0000004c4e2c7228 */ /* 0x000fc40000000000 */
[----:B------:R-:W-:-:S03]  /*3910*/  DMUL R76, R58, R76 ;  /* 0x0000004c3a4c7228 */ /* 0x000fc60000000000 */
        /* <DEDUP_REMOVED lines=9> */
[----:B------:R-:W-:Y:S02]  /*39b0*/  UMOV UR9, 0x3f9c81d1 ;  /* 0x3f9c81d100097882 */ /* 0x000fe40000000000 */
[----:B------:R-:W-:Y:S01]  /*39c0*/  DFMA R44, R44, -UR8, R46 ;  /* 0x800000082c2c7c2b */ /* 0x000fe2000800002e */
[----:B------:R-:W-:Y:S01]  /*39d0*/  UMOV UR8, 0x70f5f309 ;  /* 0x70f5f30900087882 */ /* 0x000fe20000000000 */
[----:B------:R-:W-:Y:S01]  /*39e0*/  DMUL R46, R78, R8 ;  /* 0x000000084e2e7228 */ /* 0x000fe20000000000 */
[----:B------:R-:W-:Y:S02]  /*39f0*/  UMOV UR9, 0x3f75f3a0 ;  /* 0x3f75f3a000097882 */ /* 0x000fe40000000000 */
[----:B------:R-:W-:Y:S01]  /*3a00*/  DFMA R88, R42, UR8, R88 ;  /* 0x000000082a587c2b */ /* 0x000fe20008000058 */
[----:B------:R-:W-:Y:S01]  /*3a10*/  UMOV UR8, 0xc89f0939 ;  /* 0xc89f093900087882 */ /* 0x000fe20000000000 */
[----:B------:R-:W-:-:S03]  /*3a20*/  UMOV UR9, 0x3f71229c ;  /* 0x3f71229c00097882 */ /* 0x000fc60000000000 */
[----:B------:R-:W-:Y:S01]  /*3a30*/  DFMA R44, R46, -UR8, R44 ;  /* 0x800000082e2c7c2b */ /* 0x000fe2000800002c */
[----:B------:R-:W-:Y:S01]  /*3a40*/  UMOV UR8, 0xe6735c84 ;  /* 0xe6735c8400087882 */ /* 0x000fe20000000000 */
[----:B------:R-:W-:Y:S01]  /*3a50*/  UMOV UR9, 0x3ec97e71 ;  /* 0x3ec97e7100097882 */ /* 0x000fe20000000000 */
[----:B------:R-:W-:Y:S02]  /*3a60*/  DMUL R46, R66, R58 ;  /* 0x0000003a422e7228 */ /* 0x000fe40000000000 */
[----:B------:R-:W-:Y:S01]  /*3a70*/  DFMA R88, R26, -UR8, R88 ;  /* 0x800000081a587c2b */ /* 0x000fe20008000058 */
[----:B------:R-:W-:Y:S01]  /*3a80*/  UMOV UR8, 0xe36c2c85 ;  /* 0xe36c2c8500087882 */ /* 0x000fe20000000000 */
[----:B------:R-:W-:Y:S02]  /*3a90*/  UMOV UR9, 0x3ee73b50 ;  /* 0x3ee73b5000097882 */ /* 0x000fe40000000000 */
[----:B------:R-:W-:Y:S01]  /*3aa0*/  DFMA R44, R72, -UR8, R44 ;  /* 0x80000008482c7c2b */ /* 0x000fe2000800002c */
[----:B------:R-:W-:Y:S01]  /*3ab0*/  UMOV UR8, 0x24f06ba1 ;  /* 0x24f06ba100087882 */ /* 0x000fe20000000000 */
[----:B------:R-:W-:-:S02]  /*3ac0*/  UMOV UR9, 0x3f0c5c27 ;  /* 0x3f0c5c2700097882 */ /* 0x000fc40000000000 */
[----:B------:R-:W-:Y:S01]  /*3ad0*/  DFMA R88, R26, -UR8, R88 ;  /* 0x800000081a587c2b */ /* 0x000fe20008000058 */
[----:B------:R-:W-:Y:S01]  /*3ae0*/  UMOV UR8, 0x44704c21 ;  /* 0x44704c2100087882 */ /* 0x000fe20000000000 */
[----:B------:R-:W-:Y:S02]  /*3af0*/  UMOV UR9, 0x3f1bb48f ;  /* 0x3f1bb48f00097882 */ /* 0x000fe40000000000 */
[----:B------:R-:W-:Y:S01]  /*3b00*/  DFMA R44, R28, -UR8, R44 ;  /* 0x800000081c2c7c2b */ /* 0x000fe2000800002c */
[----:B------:R-:W-:Y:S01]  /*3b10*/  UMOV UR8, 0xe55aed88 ;  /* 0xe55aed8800087882 */ /* 0x000fe20000000000 */
[----:B------:R-:W-:Y:S01]  /*3b20*/  UMOV UR9, 0x3ec3f588 ;  /* 0x3ec3f58800097882 */ /* 0x000fe20000000000 */
[----:B------:R-:W-:Y:S02]  /*3b30*/  DMUL R28, R70, R80 ;  /* 0x00000050461c7228 */ /* 0x000fe40000000000 */
[----:B------:R-:W-:-:S03]  /*3b40*/  DFMA R88, R24, -UR8, R88 ;  /* 0x8000000818587c2b */ /* 0x000fc60008000058 */
[----:B------:R-:W-:Y:S01]  /*3b50*/  DFMA R44, R26, UR14, R44 ;  /* 0x0000000e1a2c7c2b */ /* 0x000fe2000800002c */
[----:B------:R-:W-:Y:S01]  /*3b60*/  UMOV UR14, 0x2e3ed3b ;  /* 0x02e3ed3b000e7882 */ /* 0x000fe20000000000 */
[----:B------:R-:W-:-:S03]  /*3b70*/  UMOV UR15, 0x3f7e3a49 ;  /* 0x3f7e3a49000f7882 */ /* 0x000fc60000000000 */
[----:B------:R-:W-:Y:S01]  /*3b80*/  DFMA R88, R22, UR14, R88 ;  /* 0x0000000e16587c2b */ /* 0x000fe20008000058 */
[----:B------:R-:W-:Y:S01]  /*3b90*/  UMOV UR14, 0x78ca54a4 ;  /* 0x78ca54a4000e7882 */ /* 0x000fe20000000000 */
[----:B------:R-:W-:Y:S01]  /*3ba0*/  UMOV UR15, 0x3ed5e154 ;  /* 0x3ed5e154000f7882 */ /* 0x000fe20000000000 */
[----:B------:R-:W-:Y:S01]  /*3bb0*/  DFMA R44, R26, -UR8, R44 ;  /* 0x800000081a2c7c2b */ /* 0x000fe2000800002c */
[----:B------:R-:W-:Y:S01]  /*3bc0*/  UMOV UR8, 0xc3d00c26 ;  /* 0xc3d00c2600087882 */ /* 0x000fe20000000000 */
[----:B------:R-:W-:-:S03]  /*3bd0*/  UMOV UR9, 0x3f653705 ;  /* 0x3f65370500097882 */ /* 0x000fc60000000000 */
[----:B------:R-:W-:Y:S01]  /*3be0*/  DFMA R88, R68, -UR8, R88 ;  /* 0x8000000844587c2b */ /* 0x000fe20008000058 */
[----:B------:R-:W-:Y:S01]  /*3bf0*/  UMOV UR8, 0x7ca813ae ;  /* 0x7ca813ae00087882 */ /* 0x000fe20000000000 */
[----:B------:R-:W-:Y:S02]  /*3c00*/  UMOV UR9, 0x3ee1de70 ;  /* 0x3ee1de7000097882 */ /* 0x000fe40000000000 */
[----:B------:R-:W-:Y:S01]  /*3c10*/  DFMA R44, R24, UR8, R44 ;  /* 0x00000008182c7c2b */ /* 0x000fe2000800002c */
[----:B------:R-:W-:Y:S01]  /*3c20*/  UMOV UR8, 0xf27ba4be ;  /* 0xf27ba4be00087882 */ /* 0x000fe20000000000 */
[----:B------:R-:W-:Y:S02]  /*3c30*/  UMOV UR9, 0x3ed222e1 ;  /* 0x3ed222e100097882 */ /* 0x000fe40000000000 */
[----:B------:R-:W-:Y:S01]  /*3c40*/  DFMA R88, R28, UR8, R88 ;  /* 0x000000081c587c2b */ /* 0x000fe20008000058 */
[----:B------:R-:W-:Y:S01]  /*3c50*/  UMOV UR8, 0xbe17ceec ;  /* 0xbe17ceec00087882 */ /* 0x000fe20000000000 */
[----:B------:R-:W-:-:S02]  /*3c60*/  UMOV UR9, 0x3ed62a64 ;  /* 0x3ed62a6400097882 */ /* 0x000fc40000000000 */
[----:B------:R-:W-:Y:S01]  /*3c70*/  DFMA R44, R22, -UR8, R44 ;  /* 0x80000008162c7c2b */ /* 0x000fe2000800002c */
[----:B------:R-:W-:Y:S01]  /*3c80*/  UMOV UR8, 0xaaf118a0 ;  /* 0xaaf118a000087882 */ /* 0x000fe20000000000 */
[----:B------:R-:W-:Y:S02]  /*3c90*/  UMOV UR9, 0x3f4c3fa6 ;  /* 0x3f4c3fa600097882 */ /* 0x000fe40000000000 */
[----:B------:R-:W-:Y:S01]  /*3ca0*/  DFMA R88, R62, -UR8, R88 ;  /* 0x800000083e587c2b */ /* 0x000fe20008000058 */
[----:B------:R-:W-:Y:S01]  /*3cb0*/  UMOV UR8, 0xc3a0dc70 ;  /* 0xc3a0dc7000087882 */ /* 0x000fe20000000000 */
[----:B------:R-:W-:Y:S02]  /*3cc0*/  UMOV UR9, 0x3f5fc601 ;  /* 0x3f5fc60100097882 */ /* 0x000fe40000000000 */
[----:B------:R-:W-:Y:S01]  /*3cd0*/  DFMA R44, R68, UR8, R44 ;  /* 0x00000008442c7c2b */ /* 0x000fe2000800002c */
[----:B------:R-:W-:Y:S01]  /*3ce0*/  UMOV UR8, 0x673c52df ;  /* 0x673c52df00087882 */ /* 0x000fe20000000000 */
[----:B------:R-:W-:-:S02]  /*3cf0*/  UMOV UR9, 0x3f768f0c ;  /* 0x3f768f0c00097882 */ /* 0x000fc40000000000 */
[----:B------:R-:W-:Y:S01]  /*3d00*/  DFMA R88, R60, UR8, R88 ;  /* 0x000000083c587c2b */ /* 0x000fe20008000058 */
        /* <DEDUP_REMOVED lines=8> */
[----:B------:R-:W-:Y:S01]  /*3d90*/  DFMA R88, R28, -UR8, R44 ;  /* 0x800000081c587c2b */ /* 0x000fe2000800002c */
[----:B------:R-:W-:Y:S01]  /*3da0*/  UMOV UR8, 0x3692aeeb ;  /* 0x3692aeeb00087882 */ /* 0x000fe20000000000 */
[----:B------:R-:W-:Y:S01]  /*3db0*/  UMOV UR9, 0x3f1a1818 ;  /* 0x3f1a181800097882 */ /* 0x000fe20000000000 */
[----:B------:R-:W-:Y:S02]  /*3dc0*/  DMUL R44, R58, R50 ;  /* 0x000000323a2c7228 */ /* 0x000fe40000000000 */
[----:B------:R-:W-:Y:S01]  /*3dd0*/  DFMA R92, R46, UR8, R92 ;  /* 0x000000082e5c7c2b */ /* 0x000fe2000800005c */
[----:B------:R-:W-:Y:S01]  /*3de0*/  UMOV UR8, 0xee825327 ;  /* 0xee82532700087882 */ /* 0x000fe20000000000 */
[----:B------:R-:W-:Y:S01]  /*3df0*/  UMOV UR9, 0x3ee17438 ;  /* 0x3ee1743800097882 */ /* 0x000fe20000000000 */
[----:B------:R-:W-:Y:S02]  /*3e00*/  DMUL R50, R50, R80 ;  /* 0x0000005032327228 */ /* 0x000fe40000000000 */
[----:B------:R-:W-:Y:S01]  /*3e10*/  DFMA R88, R104, UR8, R88 ;  /* 0x0000000868587c2b */ /* 0x000fe20008000058 */
[----:B------:R-:W-:Y:S01]  /*3e20*/  UMOV UR8, 0x919015af ;  /* 0x919015af00087882 */ /* 0x000fe20000000000 */
[----:B------:R-:W-:-:S02]  /*3e30*/  UMOV UR9, 0x3f6a6a8d ;  /* 0x3f6a6a8d00097882 */ /* 0x000fc40000000000 */
[----:B------:R-:W-:Y:S01]  /*3e40*/  DFMA R92, R44, UR8, R92 ;  /* 0x000000082c5c7c2b */ /* 0x000fe2000800005c */
[----:B------:R-:W-:Y:S01]  /*3e50*/  UMOV UR8, 0xe405f7dc ;  /* 0xe405f7dc00087882 */ /* 0x000fe20000000000 */
[----:B------:R-:W-:Y:S02]  /*3e60*/  UMOV UR9, 0x3f49aa6b ;  /* 0x3f49aa6b00097882 */ /* 0x000fe40000000000 */
[----:B------:R-:W-:Y:S01]  /*3e70*/  DFMA R88, R90, UR8, R88 ;  /* 0x000000085a587c2b */ /* 0x000fe20008000058 */
[----:B------:R-:W-:Y:S01]  /*3e80*/  UMOV UR8, 0x32b52be9 ;  /* 0x32b52be900087882 */ /* 0x000fe20000000000 */
[----:B------:R-:W-:Y:S01]  /*3e90*/  UMOV UR9, 0x3f884ac9 ;  /* 0x3f884ac900097882 */ /* 0x000fe20000000000 */
[----:B------:R-:W-:Y:S02]  /*3ea0*/  DADD R90, -RZ, |R58| ;  /* 0x00000000ff5a7229 */ /* 0x000fe4000000053a */
        /* <DEDUP_REMOVED lines=9> */
[----:B------:R-:W-:Y:S01]  /*3f40*/  IMAD.MOV.U32 R3, RZ, RZ, R91 ;  /* 0x000000ffff037224 */ /* 0x000fe200078e005b */
[----:B------:R-:W-:Y:S01]  /*3f50*/  DFMA R88, R14, UR8, R88 ;  /* 0x000000080e587c2b */ /* 0x000fe20008000058 */
[----:B------:R-:W-:Y:S01]  /*3f60*/  UMOV UR8, 0xca754a7c ;  /* 0xca754a7c00087882 */ /* 0x000fe20000000000 */
[----:B------:R-:W-:Y:S01]  /*3f70*/  UMOV UR9, 0x3eb64a5a ;  /* 0x3eb64a5a00097882 */ /* 0x000fe20000000000 */
[----:B------:R-:W-:-:S02]  /*3f80*/  DMUL R14, R66, R80 ;  /* 0x00000050420e7228 */ /* 0x000fc40000000000 */
        /* <DEDUP_REMOVED lines=9> */
[----:B------:R-:W-:-:S04]  /*4020*/  DFMA R88, R52, -UR8, R88 ;  /* 0x8000000834587c2b */ /* 0x000fc80008000058 */
[----:B------:R-:W-:Y:S01]  /*4030*/  DFMA R92, R56, UR14, R92 ;  /* 0x0000000e385c7c2b */ /* 0x000fe2000800005c */
[----:B------:R-:W-:Y:S01]  /*4040*/  UMOV UR14, 0xbcd9e907 ;  /* 0xbcd9e907000e7882 */ /* 0x000fe20000000000 */
[----:B------:R-:W-:Y:S02]  /*4050*/  UMOV UR15, 0x3f2cb9ca ;  /* 0x3f2cb9ca000f7882 */ /* 0x000fe40000000000 */
[----:B------:R-:W-:Y:S01]  /*4060*/  DFMA R88, R12, -UR14, R88 ;  /* 0x8000000e0c587c2b */ /* 0x000fe20008000058 */
[----:B------:R-:W-:Y:S01]  /*4070*/  UMOV UR14, 0xd8e8b45 ;  /* 0x0d8e8b45000e7882 */ /* 0x000fe20000000000 */
[----:B------:R-:W-:Y:S02]  /*4080*/  UMOV UR15, 0x3f1c1ea6 ;  /* 0x3f1c1ea6000f7882 */ /* 0x000fe40000000000 */
[----:B------:R-:W-:Y:S01]  /*4090*/  DFMA R92, R52, -UR14, R92 ;  /* 0x8000000e345c7c2b */ /* 0x000fe2000800005c */
        /* <DEDUP_REMOVED lines=17> */
[----:B------:R-:W-:-:S04]  /*41b0*/  DFMA R14, R48, -UR14, R14 ;  /* 0x8000000e300e7c2b */ /* 0x000fc8000800000e */
[----:B------:R-:W-:-:S04]  /*41c0*/  DMUL R10, R66, R32 ;  /* 0x00000020420a7228 */ /* 0x000fc80000000000 */
[----:B------:R-:W-:Y:S01]  /*41d0*/  DFMA R14, R48, UR8, R14 ;  /* 0x00000008300e7c2b */ /* 0x000fe2000800000e */
[----:B------:R-:W-:Y:S01]  /*41e0*/  UMOV UR8, 0x3f42a6ab ;  /* 0x3f42a6ab00087882 */ /* 0x000fe20000000000 */
[----:B------:R-:W-:Y:S02]  /*41f0*/  UMOV UR9, 0x3ee1db6a ;  /* 0x3ee1db6a00097882 */ /* 0x000fe40000000000 */
[----:B------:R-:W-:-:S04]  /*4200*/  DMUL R10, R10, 10 ;  /* 0x402400000a0a7828 */ /* 0x000fc80000000000 */
[----:B------:R-:W-:Y:S01]  /*4210*/  DFMA R14, R50, UR8, R14 ;  /* 0x00000008320e7c2b */ /* 0x000fe2000800000e */
[----:B------:R-:W-:Y:S01]  /*4220*/  UMOV UR8, 0xf399de56 ;  /* 0xf399de5600087882 */ /* 0x000fe20000000000 */
[----:B------:R-:W-:Y:S02]  /*4230*/  UMOV UR9, 0x3eebef2f ;  /* 0x3eebef2f00097882 */ /* 0x000fe40000000000 */
[----:B------:R-:W-:-:S04]  /*4240*/  DFMA R10, R30, 10, -R10 ;  /* 0x402400001e0a782b */ /* 0x000fc8000000080a */
[----:B------:R-:W-:Y:S01]  /*4250*/  DFMA R14, RZ, UR8, R14 ;  /* 0x00000008ff0e7c2b */ /* 0x000fe2000800000e */
[----:B------:R-:W-:Y:S01]  /*4260*/  UMOV UR8, 0x6a4731ac ;  /* 0x6a4731ac00087882 */ /* 0x000fe20000000000 */
[----:B------:R-:W-:Y:S02]  /*4270*/  UMOV UR9, 0x3ec88aba ;  /* 0x3ec88aba00097882 */ /* 0x000fe40000000000 */
[----:B------:R-:W-:-:S04]  /*4280*/  DMUL R12, R10, -0.5 ;  /* 0xbfe000000a0c7828 */ /* 0x000fc80000000000 */
[----:B------:R-:W-:Y:S02]  /*4290*/  DFMA R10, R6, -UR8, R14 ;  /* 0x80000008060a7c2b */ /* 0x000fe4000800000e */
[----:B------:R0:W1:Y:S06]  /*42a0*/  F2I.F64.TRUNC R6, R12 ;  /* 0x0000000c00067311 */ /* 0x00006c000030d100 */
[----:B------:R-:W-:-:S11]  /*42b0*/  DADD R10, RZ, R10 ;  /* 0x00000000ff0a7229 */ /* 0x000fd6000000000a */
[----:B01----:R-:W-:Y:S05]  /*42c0*/  CALL.REL.NOINC `($_Z8simulateP17curandStateXORWOWPdS1_S1_ii$__internal_accurate_pow) ;  /* 0x0000001c00187944 */ /* 0x003fea0003c00000 */
[----:B------:R-:W-:Y:S05]  /*42d0*/  BSYNC.RECONVERGENT B0 ;  /* 0x0000000000007941 */ /* 0x000fea0003800200 */
.L_x_35:
[----:B------:R-:W-:Y:S01]  /*42e0*/  IMAD.MOV.U32 R89, RZ, RZ, R3 ;  /* 0x000000ffff597224 */ /* 0x000fe200078e0003 */
[----:B------:R-:W-:Y:S01]  /*42f0*/  DADD R12, R58, 3 ;  /* 0x400800003a0c7429 */ /* 0x000fe20000000000 */
[----:B------:R-:W-:Y:S04]  /*4300*/  BSSY.RECONVERGENT B0, `(.L_x_36) ;  /* 0x0000011000007945 */ /* 0x000fe80003800200 */
[----:B------:R-:W-:-:S05]  /*4310*/  DADD R14, -RZ, -R88 ;  /* 0x00000000ff0e7229 */ /* 0x000fca0000000958 */
[----:B------:R-:W-:-:S05]  /*4320*/  LOP3.LUT R12, R13, 0x7ff00000, RZ, 0xc0, !PT ;  /* 0x7ff000000d0c7812 */ /* 0x000fca00078ec0ff */
[----:B------:R-:W-:Y:S02]  /*4330*/  FSEL R13, R14, R88, !P1 ;  /* 0x000000580e0d7208 */ /* 0x000fe40004800000 */
[----:B------:R-:W-:Y:S02]  /*4340*/  FSEL R3, R15, R3, !P1 ;  /* 0x000000030f037208 */ /* 0x000fe40004800000 */
[----:B------:R-:W-:Y:S02]  /*4350*/  ISETP.NE.AND P1, PT, R12, 0x7ff00000, PT ;  /* 0x7ff000000c00780c */ /* 0x000fe40003f25270 */
[----:B------:R-:W-:Y:S02]  /*4360*/  FSEL R12, R13, RZ, P0 ;  /* 0x000000ff0d0c7208 */ /* 0x000fe40000000000 */
[----:B------:R-:W-:-:S09]  /*4370*/  FSEL R13, R59, R3, !P0 ;  /* 0x000000033b0d7208 */ /* 0x000fd20004000000 */
[----:B------:R-:W-:Y:S05]  /*4380*/  @P1 BRA `(.L_x_37) ;  /* 0x0000000000201947 */ /* 0x000fea0003800000 */
[----:B------:R-:W-:-:S14]  /*4390*/  DSETP.NAN.AND P0, PT, R58, R58, PT ;  /* 0x0000003a3a00722a */ /* 0x000fdc0003f08000 */
[----:B------:R-:W-:Y:S01]  /*43a0*/  @P0 DADD R12, R58, 3 ;  /* 0x400800003a0c0429 */ /* 0x000fe20000000000 */
[----:B------:R-:W-:Y:S10]  /*43b0*/  @P0 BRA `(.L_x_37) ;  /* 0x0000000000140947 */ /* 0x000ff40003800000 */
[----:B------:R-:W-:-:S14]  /*43c0*/  DSETP.NEU.AND P0, PT, |R58|, +INF , PT ;  /* 0x7ff000003a00742a */ /* 0x000fdc0003f0d200 */
[----:B------:R-:W-:Y:S01]  /*43d0*/  @!P0 IMAD.MOV.U32 R0, RZ, RZ, -0x100000 ;  /* 0xfff00000ff008424 */ /* 0x000fe200078e00ff */
[----:B------:R-:W-:Y:S01]  /*43e0*/  @!P0 ISETP.GE.AND P1, PT, R59, RZ, PT ;  /* 0x000000ff3b00820c */ /* 0x000fe20003f26270 */
[----:B------:R-:W-:-:S03]  /*43f0*/  @!P0 IMAD.MOV.U32 R12, RZ, RZ, RZ ;  /* 0x000000ffff0c8224 */ /* 0x000fc600078e00ff */
[----:B------:R-:W-:-:S09]  /*4400*/  @!P0 SEL R13, R0, 0x7ff00000, !P1 ;  /* 0x7ff00000000d8807 */ /* 0x000fd20004800000 */
.L_x_37:
[----:B------:R-:W-:Y:S05]  /*4410*/  BSYNC.RECONVERGENT B0 ;  /* 0x0000000000007941 */ /* 0x000fea0003800200 */
.L_x_36:
[----:B------:R-:W-:Y:S01]  /*4420*/  UMOV UR6, 0x89069e26 ;  /* 0x89069e2600067882 */ /* 0x000fe20000000000 */
[----:B------:R-:W-:Y:S01]  /*4430*/  UMOV UR7, 0x3fa56a4f ;  /* 0x3fa56a4f00077882 */ /* 0x000fe20000000000 */
[----:B------:R-:W-:Y:S01]  /*4440*/  DMUL R30, R78, R82 ;  /* 0x000000524e1e7228 */ /* 0x000fe20000000000 */
[----:B------:R-:W-:Y:S01]  /*4450*/  FSETP.GEU.AND P1, PT, |R67|, 6.5827683646048100446e-37, PT ;  /* 0x036000004300780b */ /* 0x000fe20003f2e200 */
[C---:B------:R-:W-:Y:S01]  /*4460*/  DMUL R14, R58.reuse, UR6 ;  /* 0x000000063a0e7c28 */ /* 0x040fe20008000000 */
[----:B------:R-:W-:Y:S01]  /*4470*/  UMOV UR6, 0xf997ae60 ;  /* 0xf997ae6000067882 */ /* 0x000fe20000000000 */
[----:B------:R-:W-:Y:S01]  /*4480*/  UMOV UR7, 0x3f6f4058 ;  /* 0x3f6f405800077882 */ /* 0x000fe20000000000 */
[C---:B------:R-:W-:Y:S01]  /*4490*/  DMUL R8, R58.reuse, R8 ;  /* 0x000000083a087228 */ /* 0x040fe20000000000 */
[----:B------:R-:W-:Y:S01]  /*44a0*/  BSSY.RECONVERGENT B0, `(.L_x_38) ;  /* 0x00000aa000007945 */ /* 0x000fe20003800200 */
[----:B------:R-:W-:Y:S02]  /*44b0*/  DSETP.NEU.AND P0, PT, R58, 1, PT ;  /* 0x3ff000003a00742a */ /* 0x000fe40003f0d000 */
[----:B------:R-:W-:-:S02]  /*44c0*/  DMUL R30, R30, R80 ;  /* 0x000000501e1e7228 */ /* 0x000fc40000000000 */
[----:B------:R-:W-:Y:S01]  /*44d0*/  DFMA R16, R80, UR6, R14 ;  /* 0x0000000650107c2b */ /* 0x000fe2000800000e */
[----:B------:R-:W-:Y:S01]  /*44e0*/  UMOV UR6, 0x88a5549 ;  /* 0x088a554900067882 */ /* 0x000fe20000000000 */
[----:B------:R-:W-:Y:S01]  /*44f0*/  UMOV UR7, 0x3eb92429 ;  /* 0x3eb9242900077882 */ /* 0x000fe20000000000 */
[----:B------:R-:W-:Y:S01]  /*4500*/  DMUL R14, RZ, R58 ;  /* 0x0000003aff0e7228 */ /* 0x000fe20000000000 */
[----:B------:R-:W-:Y:S01]  /*4510*/  FSEL R12, R12, RZ, P0 ;  /* 0x000000ff0c0c7208 */ /* 0x000fe20000000000 */
[----:B------:R-:W-:Y:S01]  /*4520*/  DMUL R32, R38, R32 ;  /* 0x0000002026207228 */ /* 0x000fe20000000000 */
[----:B------:R-:W-:Y:S02]  /*4530*/  FSEL R13, R13, 1.875, P0 ;  /* 0x3ff000000d0d7808 */ /* 0x000fe40000000000 */
[----:B------:R-:W-:Y:S01]  /*4540*/  DFMA R16, RZ, -UR6, R16 ;  /* 0x80000006ff107c2b */ /* 0x000fe20008000010 */
[----:B------:R-:W-:Y:S01]  /*4550*/  UMOV UR6, 0x1edd10e2 ;  /* 0x1edd10e200067882 */ /* 0x000fe20000000000 */
[----:B------:R-:W-:-:S06]  /*4560*/  UMOV UR7, 0x3f7f3d6e ;  /* 0x3f7f3d6e00077882 */ /* 0x000fcc0000000000 */
[----:B------:R-:W-:Y:S01]  /*4570*/  DFMA R16, R14, UR6, R16 ;  /* 0x000000060e107c2b */ /* 0x000fe20008000010 */
[----:B------:R-:W-:Y:S01]  /*4580*/  UMOV UR6, 0xae3d9465 ;  /* 0xae3d946500067882 */ /* 0x000fe20000000000 */
[----:B------:R-:W-:-:S06]  /*4590*/  UMOV UR7, 0x3ebd3582 ;  /* 0x3ebd358200077882 */ /* 0x000fcc0000000000 */
[----:B------:R-:W-:Y:S01]  /*45a0*/  DFMA R16, RZ, -UR6, R16 ;  /* 0x80000006ff107c2b */ /* 0x000fe20008000010 */
        /* <DEDUP_REMOVED lines=44> */
[----:B------:R-:W0:Y:S01]  /*4870*/  MUFU.RCP64H R5, R71 ;  /* 0x0000004700057308 */ /* 0x000e220000001800 */
[----:B------:R-:W-:-:S04]  /*4880*/  IMAD.MOV.U32 R4, RZ, RZ, 0x1 ;  /* 0x00000001ff047424 */ /* 0x000fc800078e00ff */
        /* <DEDUP_REMOVED lines=44> */
[----:B------:R-:W-:Y:S01]  /*4b50*/  UMOV UR7, 0x3f2be43f ;  /* 0x3f2be43f00077882 */ /* 0x000fe20000000000 */
[----:B0-----:R-:W-:-:S05]  /*4b60*/  DFMA R18, -R70, R4, 1 ;  /* 0x3ff000004612742b */ /* 0x001fca0000000104 */
[----:B------:R-:W-:Y:S01]  /*4b70*/  DFMA R16, R46, UR6, R16 ;  /* 0x000000062e107c2b */ /* 0x000fe20008000010 */
[----:B------:R-:W-:Y:S01]  /*4b80*/  UMOV UR6, 0x93de0024 ;  /* 0x93de002400067882 */ /* 0x000fe20000000000 */
[----:B------:R-:W-:Y:S01]  /*4b90*/  UMOV UR7, 0x3f6c04d8 ;  /* 0x3f6c04d800077882 */ /* 0x000fe20000000000 */
[----:B------:R-:W-:-:S05]  /*4ba0*/  DFMA R18, R18, R18, R18 ;  /* 0x000000121212722b */ /* 0x000fca0000000012 */
[----:B------:R-:W-:Y:S01]  /*4bb0*/  DFMA R16, R44, UR6, R16 ;  /* 0x000000062c107c2b */ /* 0x000fe20008000010 */
[----:B------:R-:W-:Y:S01]  /*4bc0*/  UMOV UR6, 0xf89071d ;  /* 0x0f89071d00067882 */ /* 0x000fe20000000000 */
[----:B------:R-:W-:Y:S01]  /*4bd0*/  UMOV UR7, 0x3f763487 ;  /* 0x3f76348700077882 */ /* 0x000fe20000000000 */
[----:B------:R-:W-:-:S05]  /*4be0*/  DFMA R18, R4, R18, R4 ;  /* 0x000000120412722b */ /* 0x000fca0000000004 */
[----:B------:R-:W-:Y:S01]  /*4bf0*/  DFMA R16, R14, UR6, R16 ;  /* 0x000000060e107c2b */ /* 0x000fe20008000010 */
[----:B------:R-:W-:Y:S01]  /*4c00*/  UMOV UR6, 0x32b52be9 ;  /* 0x32b52be900067882 */ /* 0x000fe20000000000 */
[----:B------:R-:W-:Y:S01]  /*4c10*/  UMOV UR7, 0x3f784ac9 ;  /* 0x3f784ac900077882 */ /* 0x000fe20000000000 */
[----:B------:R-:W-:-:S05]  /*4c20*/  DFMA R4, -R70, R18, 1 ;  /* 0x3ff000004604742b */ /* 0x000fca0000000112 */
[----:B------:R-:W-:Y:S01]  /*4c30*/  DFMA R16, R14, UR6, R16 ;  /* 0x000000060e107c2b */ /* 0x000fe20008000010 */
[----:B------:R-:W-:Y:S01]  /*4c40*/  UMOV UR6, 0xe405f7dc ;  /* 0xe405f7dc00067882 */ /* 0x000fe20000000000 */
[----:B------:R-:W-:Y:S01]  /*4c50*/  UMOV UR7, 0x3f39aa6b ;  /* 0x3f39aa6b00077882 */ /* 0x000fe20000000000 */
[----:B------:R-:W-:-:S05]  /*4c60*/  DFMA R4, R18, R4, R18 ;  /* 0x000000041204722b */ /* 0x000fca0000000012 */
[----:B------:R-:W-:Y:S01]  /*4c70*/  DFMA R16, R76, UR6, R16 ;  /* 0x000000064c107c2b */ /* 0x000fe20008000010 */
[----:B------:R-:W-:Y:S01]  /*4c80*/  UMOV UR6, 0xa155a56d ;  /* 0xa155a56d00067882 */ /* 0x000fe20000000000 */
[----:B------:R-:W-:Y:S01]  /*4c90*/  UMOV UR7, 0x3f650bf1 ;  /* 0x3f650bf100077882 */ /* 0x000fe20000000000 */
[----:B------:R-:W-:-:S05]  /*4ca0*/  DMUL R14, R66, R4 ;  /* 0x00000004420e7228 */ /* 0x000fca0000000000 */
[----:B------:R-:W-:Y:S01]  /*4cb0*/  DFMA R8, R8, UR6, R16 ;  /* 0x0000000608087c2b */ /* 0x000fe20008000010 */
[----:B------:R-:W-:Y:S01]  /*4cc0*/  UMOV UR6, 0x78ca54a4 ;  /* 0x78ca54a400067882 */ /* 0x000fe20000000000 */
[----:B------:R-:W-:Y:S01]  /*4cd0*/  UMOV UR7, 0x3ed5e154 ;  /* 0x3ed5e15400077882 */ /* 0x000fe20000000000 */
[----:B------:R-:W-:-:S05]  /*4ce0*/  DFMA R16, -R70, R14, R66 ;  /* 0x0000000e4610722b */ /* 0x000fca0000000142 */
[----:B------:R-:W-:Y:S01]  /*4cf0*/  DFMA R8, R54, UR6, R8 ;  /* 0x0000000636087c2b */ /* 0x000fe20008000008 */
[----:B------:R-:W-:Y:S01]  /*4d00*/  UMOV UR6, 0x9bb82dc5 ;  /* 0x9bb82dc500067882 */ /* 0x000fe20000000000 */
[----:B------:R-:W-:Y:S01]  /*4d10*/  UMOV UR7, 0x3ec58234 ;  /* 0x3ec5823400077882 */ /* 0x000fe20000000000 */
[----:B------:R-:W-:-:S05]  /*4d20*/  DFMA R4, R4, R16, R14 ;  /* 0x000000100404722b */ /* 0x000fca000000000e */
[----:B------:R-:W-:Y:S01]  /*4d30*/  DFMA R8, R56, -UR6, R8 ;  /* 0x8000000638087c2b */ /* 0x000fe20008000008 */
[----:B------:R-:W-:Y:S01]  /*4d40*/  UMOV UR6, 0x89971915 ;  /* 0x8997191500067882 */ /* 0x000fe20000000000 */
[----:B------:R-:W-:-:S03]  /*4d50*/  UMOV UR7, 0x3eb70a4e ;  /* 0x3eb70a4e00077882 */ /* 0x000fc60000000000 */
[----:B------:R-:W-:-:S03]  /*4d60*/  FFMA R0, RZ, R71, R5 ;  /* 0x00000047ff007223 */ /* 0x000fc60000000005 */
[----:B------:R-:W-:Y:S01]  /*4d70*/  DFMA R8, R52, UR6, R8 ;  /* 0x0000000634087c2b */ /* 0x000fe20008000008 */
[----:B------:R-:W-:Y:S01]  /*4d80*/  UMOV UR6, 0xd78d4729 ;  /* 0xd78d472900067882 */ /* 0x000fe20000000000 */
[----:B------:R-:W-:Y:S01]  /*4d90*/  UMOV UR7, 0x3f61400f ;  /* 0x3f61400f00077882 */ /* 0x000fe20000000000 */
[----:B------:R-:W-:Y:S01]  /*4da0*/  FSETP.GT.AND P0, PT, |R0|, 1.469367938527859385e-39, PT ;  /* 0x001000000000780b */ /* 0x000fe20003f04200 */
[----:B------:R-:W-:Y:S01]  /*4db0*/  DFMA R10, R12, UR6, R10 ;  /* 0x000000060c0a7c2b */ /* 0x000fe2000800000a */
[----:B------:R-:W-:Y:S01]  /*4dc0*/  UMOV UR6, 0x3f42a6ab ;  /* 0x3f42a6ab00067882 */ /* 0x000fe20000000000 */
[----:B------:R-:W-:Y:S02]  /*4dd0*/  UMOV UR7, 0x3ee1db6a ;  /* 0x3ee1db6a00077882 */ /* 0x000fe40000000000 */
[----:B------:R-:W-:Y:S01]  /*4de0*/  DFMA R8, R48, UR6, R8 ;  /* 0x0000000630087c2b */ /* 0x000fe20008000008 */
[----:B------:R-:W-:Y:S01]  /*4df0*/  UMOV UR6, 0x247589ad ;  /* 0x247589ad00067882 */ /* 0x000fe20000000000 */
[----:B------:R-:W-:-:S02]  /*4e00*/  UMOV UR7, 0x3ec6ca5a ;  /* 0x3ec6ca5a00077882 */ /* 0x000fc40000000000 */
[----:B------:R-:W-:-:S04]  /*4e10*/  DADD R10, RZ, R10 ;  /* 0x00000000ff0a7229 */ /* 0x000fc8000000000a */
[----:B------:R-:W-:Y:S01]  /*4e20*/  DFMA R14, R34, -UR6, R8 ;  /* 0x80000006220e7c2b */ /* 0x000fe20008000008 */
[----:B------:R-:W-:Y:S01]  /*4e30*/  UMOV UR6, 0x6a4731ac ;  /* 0x6a4731ac00067882 */ /* 0x000fe20000000000 */
[----:B------:R-:W-:Y:S02]  /*4e40*/  UMOV UR7, 0x3ec88aba ;  /* 0x3ec88aba00077882 */ /* 0x000fe40000000000 */
[----:B------:R-:W-:-:S04]  /*4e50*/  DMUL R8, R10, 10 ;  /* 0x402400000a087828 */ /* 0x000fc80000000000 */
[----:B------:R-:W-:Y:S01]  /*4e60*/  DFMA R10, R34, -UR6, R14 ;  /* 0x80000006220a7c2b */ /* 0x000fe2000800000e */
[----:B------:R-:W-:Y:S01]  /*4e70*/  UMOV UR6, 0x71ba3d24 ;  /* 0x71ba3d2400067882 */ /* 0x000fe20000000000 */
[----:B------:R-:W-:Y:S02]  /*4e80*/  UMOV UR7, 0x3f97c503 ;  /* 0x3f97c50300077882 */ /* 0x000fe40000000000 */
[----:B------:R-:W-:-:S04]  /*4e90*/  DFMA R8, R32, 10, R8 ;  /* 0x402400002008782b */ /* 0x000fc80000000008 */
[----:B------:R-:W-:Y:S01]  /*4ea0*/  DFMA R10, R12, UR6, R10 ;  /* 0x000000060c0a7c2b */ /* 0x000fe2000800000a */
[----:B------:R-:W-:Y:S10]  /*4eb0*/  @P0 BRA P1, `(.L_x_39) ;  /* 0x0000000000200947 */ /* 0x000ff40000800000 */
[----:B------:R-:W-:Y:S01]  /*4ec0*/  IMAD.MOV.U32 R16, RZ, RZ, R66 ;  /* 0x000000ffff107224 */ /* 0x000fe200078e0042 */
[----:B------:R-:W-:Y:S01]  /*4ed0*/  MOV R7, 0x4f20 ;  /* 0x00004f2000077802 */ /* 0x000fe20000000f00 */
[----:B------:R-:W-:Y:S02]  /*4ee0*/  IMAD.MOV.U32 R17, RZ, RZ, R67 ;  /* 0x000000ffff117224 */ /* 0x000fe400078e0043 */
[----:B------:R-:W-:Y:S02]  /*4ef0*/  IMAD.MOV.U32 R24, RZ, RZ, R70 ;  /* 0x000000ffff187224 */ /* 0x000fe400078e0046 */
[----:B------:R-:W-:-:S07]  /*4f00*/  IMAD.MOV.U32 R25, RZ, RZ, R71 ;  /* 0x000000ffff197224 */ /* 0x000fce00078e0047 */
[----:B------:R-:W-:Y:S05]  /*4f10*/  CALL.REL.NOINC `($__internal_0_$__cuda_sm20_div_rn_f64_full) ;  /* 0x00000008008c7944 */ /* 0x000fea0003c00000 */
[----:B------:R-:W-:Y:S02]  /*4f20*/  IMAD.MOV.U32 R4, RZ, RZ, R16 ;  /* 0x000000ffff047224 */ /* 0x000fe400078e0010 */
[----:B------:R-:W-:-:S07]  /*4f30*/  IMAD.MOV.U32 R5, RZ, RZ, R17 ;  /* 0x000000ffff057224 */ /* 0x000fce00078e0011 */
.L_x_39:
[----:B------:R-:W-:Y:S05]  /*4f40*/  BSYNC.RECONVERGENT B0 ;  /* 0x0000000000007941 */ /* 0x000fea0003800200 */
.L_x_38:
[----:B------:R-:W0:Y:S01]  /*4f50*/  MUFU.RCP64H R13, 0.8999996185302734375 ;  /* 0x3feccccc000d7908 */ /* 0x000e220000001800 */
[----:B------:R-:W-:Y:S01]  /*4f60*/  IMAD.MOV.U32 R18, RZ, RZ, -0x33333333 ;  /* 0xcccccccdff127424 */ /* 0x000fe200078e00ff */
[----:B------:R-:W-:Y:S01]  /*4f70*/  UMOV UR6, 0x51eb851f ;  /* 0x51eb851f00067882 */ /* 0x000fe20000000000 */
[----:B------:R-:W-:Y:S01]  /*4f80*/  IMAD.MOV.U32 R19, RZ, RZ, 0x3feccccc ;  /* 0x3fecccccff137424 */ /* 0x000fe200078e00ff */
[----:B------:R-:W-:Y:S01]  /*4f90*/  UMOV UR7, 0x40239eb8 ;  /* 0x40239eb800077882 */ /* 0x000fe20000000000 */
[----:B------:R-:W-:Y:S01]  /*4fa0*/  IMAD.MOV.U32 R12, RZ, RZ, 0x1 ;  /* 0x00000001ff0c7424 */ /* 0x000fe200078e00ff */
[----:B------:R-:W-:Y:S01]  /*4fb0*/  DMUL R10, R10, R4 ;  /* 0x000000040a0a7228 */ /* 0x000fe20000000000 */
[----:B------:R-:W-:Y:S07]  /*4fc0*/  BSSY.RECONVERGENT B0, `(.L_x_40) ;  /* 0x000001f000007945 */ /* 0x000fee0003800200 */
[----:B------:R-:W-:-:S02]  /*4fd0*/  DFMA R8, R10, -10, R8 ;  /* 0xc02400000a08782b */ /* 0x000fc40000000008 */
[----:B0-----:R-:W-:-:S08]  /*4fe0*/  DFMA R14, R12, -R18, 1 ;  /* 0x3ff000000c0e742b */ /* 0x001fd00000000812 */
[----:B------:R-:W-:-:S08]  /*4ff0*/  DFMA R14, R14, R14, R14 ;  /* 0x0000000e0e0e722b */ /* 0x000fd0000000000e */
[----:B------:R-:W-:Y:S02]  /*5000*/  DFMA R14, R12, R14, R12 ;  /* 0x0000000e0c0e722b */ /* 0x000fe4000000000c */
[----:B------:R-:W-:-:S06]  /*5010*/  DMUL R12, R66, UR6 ;  /* 0x00000006420c7c28 */ /* 0x000fcc0008000000 */
[----:B------:R-:W-:Y:S02]  /*5020*/  DFMA R16, R14, -R18, 1 ;  /* 0x3ff000000e10742b */ /* 0x000fe40000000812 */
[----:B------:R-:W-:-:S06]  /*5030*/  DMUL R20, R78, R12 ;  /* 0x0000000c4e147228 */ /* 0x000fcc0000000000 */
[----:B------:R-:W-:Y:S02]  /*5040*/  DFMA R16, R14, R16, R14 ;  /* 0x000000100e10722b */ /* 0x000fe4000000000e */
[----:B------:R-:W-:Y:S02]  /*5050*/  DMUL R14, R8, -0.5 ;  /* 0xbfe00000080e7828 */ /* 0x000fe40000000000 */
[----:B------:R-:W-:Y:S01]  /*5060*/  DMUL R8, R78, -R70 ;  /* 0x800000464e087228 */ /* 0x000fe20000000000 */
[----:B------:R-:W-:-:S03]  /*5070*/  FSETP.GEU.AND P1, PT, |R21|, 6.5827683646048100446e-37, PT ;  /* 0x036000001500780b */ /* 0x000fc60003f2e200 */
[----:B------:R-:W-:-:S04]  /*5080*/  DMUL R4, R20, R16 ;  /* 0x0000001014047228 */ /* 0x000fc80000000000 */
[----:B------:R-:W0:Y:S01]  /*5090*/  F2I.F64.TRUNC R14, R14 ;  /* 0x0000000e000e7311 */ /* 0x000e22000030d100 */
[----:B------:R-:W-:-:S03]  /*50a0*/  DMUL R12, R8, R80 ;  /* 0x00000050080c7228 */ /* 0x000fc60000000000 */
[----:B------:R-:W-:-:S05]  /*50b0*/  DFMA R10, R4, -R18, R20 ;  /* 0x80000012040a722b */ /* 0x000fca0000000014 */
[----:B------:R-:W-:-:S03]  /*50c0*/  DMUL R12, R12, R80 ;  /* 0x000000500c0c7228 */ /* 0x000fc60000000000 */
[----:B------:R-:W-:Y:S02]  /*50d0*/  DFMA R4, R16, R10, R4 ;  /* 0x0000000a1004722b */ /* 0x000fe40000000004 */
[----:B------:R1:W2:Y:S08]  /*50e0*/  I2F.F64 R10, R6 ;  /* 0x00000006000a7312 */ /* 0x0002b00000201c00 */
[----:B------:R-:W-:Y:S01]  /*50f0*/  FFMA R0, RZ, 1.8499999046325683594, R5 ;  /* 0x3fecccccff007823 */ /* 0x000fe20000000005 */
[----:B0-----:R1:W0:Y:S04]  /*5100*/  I2F.F64 R8, R14 ;  /* 0x0000000e00087312 */ /* 0x0012280000201c00 */
[----:B------:R-:W-:-:S13]  /*5110*/  FSETP.GT.AND P0, PT, |R0|, 1.469367938527859385e-39, PT ;  /* 0x001000000000780b */ /* 0x000fda0003f04200 */
[----:B012---:R-:W-:Y:S05]  /*5120*/  @P0 BRA P1, `(.L_x_41) ;  /* 0x0000000000200947 */ /* 0x007fea0000800000 */
[----:B------:R-:W-:Y:S01]  /*5130*/  IMAD.MOV.U32 R16, RZ, RZ, R20 ;  /* 0x000000ffff107224 */ /* 0x000fe200078e0014 */
[----:B------:R-:W-:Y:S01]  /*5140*/  MOV R7, 0x5190 ;  /* 0x0000519000077802 */ /* 0x000fe20000000f00 */
[----:B------:R-:W-:Y:S02]  /*5150*/  IMAD.MOV.U32 R17, RZ, RZ, R21 ;  /* 0x000000ffff117224 */ /* 0x000fe400078e0015 */
[----:B------:R-:W-:Y:S02]  /*5160*/  IMAD.MOV.U32 R24, RZ, RZ, -0x33333333 ;  /* 0xcccccccdff187424 */ /* 0x000fe400078e00ff */
[----:B------:R-:W-:-:S07]  /*5170*/  IMAD.MOV.U32 R25, RZ, RZ, 0x3feccccc ;  /* 0x3fecccccff197424 */ /* 0x000fce00078e00ff */
[----:B------:R-:W-:Y:S05]  /*5180*/  CALL.REL.NOINC `($__internal_0_$__cuda_sm20_div_rn_f64_full) ;  /* 0x0000000400f07944 */ /* 0x000fea0003c00000 */
[----:B------:R-:W-:Y:S02]  /*5190*/  IMAD.MOV.U32 R4, RZ, RZ, R16 ;  /* 0x000000ffff047224 */ /* 0x000fe400078e0010 */
[----:B------:R-:W-:-:S07]  /*51a0*/  IMAD.MOV.U32 R5, RZ, RZ, R17 ;  /* 0x000000ffff057224 */ /* 0x000fce00078e0011 */
.L_x_41:
[----:B------:R-:W-:Y:S05]  /*51b0*/  BSYNC.RECONVERGENT B0 ;  /* 0x0000000000007941 */ /* 0x000fea0003800200 */
.L_x_40:
[----:B------:R-:W0:Y:S01]  /*51c0*/  MUFU.RCP64H R7, 0.8999996185302734375 ;  /* 0x3feccccc00077908 */ /* 0x000e220000001800 */
[----:B------:R-:W-:Y:S01]  /*51d0*/  IMAD.MOV.U32 R14, RZ, RZ, -0x33333333 ;  /* 0xcccccccdff0e7424 */ /* 0x000fe200078e00ff */
[----:B------:R-:W-:Y:S01]  /*51e0*/  BSSY.RECONVERGENT B0, `(.L_x_42) ;  /* 0x0000017000007945 */ /* 0x000fe20003800200 */
[----:B------:R-:W-:Y:S01]  /*51f0*/  IMAD.MOV.U32 R15, RZ, RZ, 0x3feccccc ;  /* 0x3fecccccff0f7424 */ /* 0x000fe200078e00ff */
[----:B------:R-:W-:Y:S01]  /*5200*/  DADD R12, R12, -R4 ;  /* 0x000000000c0c7229 */ /* 0x000fe20000000804 */
[----:B------:R-:W-:-:S06]  /*5210*/  IMAD.MOV.U32 R6, RZ, RZ, 0x1 ;  /* 0x00000001ff067424 */ /* 0x000fcc00078e00ff */
[----:B0-----:R-:W-:-:S08]  /*5220*/  DFMA R16, R6, -R14, 1 ;  /* 0x3ff000000610742b */ /* 0x001fd0000000080e */
[----:B------:R-:W-:-:S08]  /*5230*/  DFMA R16, R16, R16, R16 ;  /* 0x000000101010722b */ /* 0x000fd00000000010 */
[----:B------:R-:W-:Y:S02]  /*5240*/  DFMA R6, R6, R16, R6 ;  /* 0x000000100606722b */ /* 0x000fe40000000006 */
[----:B------:R-:W-:-:S06]  /*5250*/  DMUL R16, R70, R10 ;  /* 0x0000000a46107228 */ /* 0x000fcc0000000000 */
[----:B------:R-:W-:-:S04]  /*5260*/  DFMA R18, R6, -R14, 1 ;  /* 0x3ff000000612742b */ /* 0x000fc8000000080e */
[----:B------:R-:W-:-:S04]  /*5270*/  FSETP.GEU.AND P1, PT, |R17|, 6.5827683646048100446e-37, PT ;  /* 0x036000001100780b */ /* 0x000fc80003f2e200 */
[----:B------:R-:W-:-:S08]  /*5280*/  DFMA R18, R6, R18, R6 ;  /* 0x000000120612722b */ /* 0x000fd00000000006 */
[----:B------:R-:W-:-:S08]  /*5290*/  DMUL R6, R18, R16 ;  /* 0x0000001012067228 */ /* 0x000fd00000000000 */
[----:B------:R-:W-:-:S08]  /*52a0*/  DFMA R14, R6, -R14, R16 ;  /* 0x8000000e060e722b */ /* 0x000fd00000000010 */
[----:B------:R-:W-:-:S10]  /*52b0*/  DFMA R6, R18, R14, R6 ;  /* 0x0000000e1206722b */ /* 0x000fd40000000006 */
[----:B------:R-:W-:-:S05]  /*52c0*/  FFMA R0, RZ, 1.8499999046325683594, R7 ;  /* 0x3fecccccff007823 */ /* 0x000fca0000000007 */
[----:B------:R-:W-:-:S13]  /*52d0*/  FSETP.GT.AND P0, PT, |R0|, 1.469367938527859385e-39, PT ;  /* 0x001000000000780b */ /* 0x000fda0003f04200 */
[----:B------:R-:W-:Y:S05]  /*52e0*/  @P0 BRA P1, `(.L_x_43) ;  /* 0x0000000000180947 */ /* 0x000fea0000800000 */
[----:B------:R-:W-:Y:S01]  /*52f0*/  IMAD.MOV.U32 R24, RZ, RZ, -0x33333333 ;  /* 0xcccccccdff187424 */ /* 0x000fe200078e00ff */
[----:B------:R-:W-:Y:S01]  /*5300*/  MOV R7, 0x5330 ;  /* 0x0000533000077802 */ /* 0x000fe20000000f00 */
[----:B------:R-:W-:-:S07]  /*5310*/  IMAD.MOV.U32 R25, RZ, RZ, 0x3feccccc ;  /* 0x3fecccccff197424 */ /* 0x000fce00078e00ff */
[----:B------:R-:W-:Y:S05]  /*5320*/  CALL.REL.NOINC `($__internal_0_$__cuda_sm20_div_rn_f64_full) ;  /* 0x0000000400887944 */ /* 0x000fea0003c00000 */
[----:B------:R-:W-:Y:S02]  /*5330*/  IMAD.MOV.U32 R6, RZ, RZ, R16 ;  /* 0x000000ffff067224 */ /* 0x000fe400078e0010 */
[----:B------:R-:W-:-:S07]  /*5340*/  IMAD.MOV.U32 R7, RZ, RZ, R17 ;  /* 0x000000ffff077224 */ /* 0x000fce00078e0011 */
.L_x_43:
[----:B------:R-:W-:Y:S05]  /*5350*/  BSYNC.RECONVERGENT B0 ;  /* 0x0000000000007941 */ /* 0x000fea0003800200 */
.L_x_42:
        /* <DEDUP_REMOVED lines=10> */
[----:B------:R-:W-:Y:S02]  /*5400*/  DFMA R20, R18, -R14, 1 ;  /* 0x3ff000001214742b */ /* 0x000fe4000000080e */
[----:B------:R-:W-:-:S06]  /*5410*/  DMUL R16, R78, R4 ;  /* 0x000000044e107228 */ /* 0x000fcc0000000000 */
[----:B------:R-:W-:-:S04]  /*5420*/  DFMA R20, R18, R20, R18 ;  /* 0x000000141214722b */ /* 0x000fc80000000012 */
[----:B------:R-:W-:-:S04]  /*5430*/  FSETP.GEU.AND P1, PT, |R17|, 6.5827683646048100446e-37, PT ;  /* 0x036000001100780b */ /* 0x000fc80003f2e200 */
        /* <DEDUP_REMOVED lines=12> */
.L_x_45:
[----:B------:R-:W-:Y:S05]  /*5500*/  BSYNC.RECONVERGENT B0 ;  /* 0x0000000000007941 */ /* 0x000fea0003800200 */
.L_x_44:
[----:B------:R-:W-:Y:S01]  /*5510*/  UMOV UR6, 0xcccccccd ;  /* 0xcccccccd00067882 */ /* 0x000fe20000000000 */
[----:B------:R-:W-:Y:S01]  /*5520*/  UMOV UR7, 0x3feccccc ;  /* 0x3feccccc00077882 */ /* 0x000fe20000000000 */
[----:B------:R-:W-:Y:S01]  /*5530*/  IMAD.MOV.U32 R14, RZ, RZ, 0x1 ;  /* 0x00000001ff0e7424 */ /* 0x000fe200078e00ff */
[----:B------:R-:W-:Y:S01]  /*5540*/  DMUL R70, R70, UR6 ;  /* 0x0000000646467c28 */ /* 0x000fe20008000000 */
[----:B------:R-:W-:Y:S01]  /*5550*/  UMOV UR7, 0x3ffccccc ;  /* 0x3ffccccc00077882 */ /* 0x000fe20000000000 */
[----:B------:R-:W-:Y:S01]  /*5560*/  BSSY.RECONVERGENT B0, `(.L_x_46) ;  /* 0x000001e000007945 */ /* 0x000fe20003800200 */
[----:B------:R-:W-:Y:S01]  /*5570*/  DMUL R6, R80, UR6 ;  /* 0x0000000650067c28 */ /* 0x000fe20008000000 */
[----:B------:R-:W-:Y:S01]  /*5580*/  UMOV UR6, 0x51eb851f ;  /* 0x51eb851f00067882 */ /* 0x000fe20000000000 */
[----:B------:R-:W-:Y:S01]  /*5590*/  UMOV UR7, 0x40239eb8 ;  /* 0x40239eb800077882 */ /* 0x000fe20000000000 */
[----:B------:R-:W0:Y:S01]  /*55a0*/  MUFU.RCP64H R15, R71 ;  /* 0x00000047000f7308 */ /* 0x000e220000001800 */
[----:B------:R-:W-:-:S02]  /*55b0*/  DMUL R58, R58, UR6 ;  /* 0x000000063a3a7c28 */ /* 0x000fc40008000000 */
[----:B------:R-:W-:Y:S02]  /*55c0*/  DADD R12, R12, R4 ;  /* 0x000000000c0c7229 */ /* 0x000fe40000000004 */
[----:B------:R-:W-:-:S08]  /*55d0*/  DMUL R6, R6, R82 ;  /* 0x0000005206067228 */ /* 0x000fd00000000000 */
[----:B------:R-:W-:Y:S02]  /*55e0*/  DFMA R6, R78, R6, R58 ;  /* 0x000000064e06722b */ /* 0x000fe4000000003a */
[----:B0-----:R-:W-:-:S06]  /*55f0*/  DFMA R16, -R70, R14, 1 ;  /* 0x3ff000004610742b */ /* 0x001fcc000000010e */
[----:B------:R-:W-:Y:S02]  /*5600*/  DFMA R66, -R66, R8, R6 ;  /* 0x000000084242722b */ /* 0x000fe40000000106 */
[----:B------:R-:W-:-:S08]  /*5610*/  DFMA R16, R16, R16, R16 ;  /* 0x000000101010722b */ /* 0x000fd00000000010 */
[----:B------:R-:W-:Y:S01]  /*5620*/  FSETP.GEU.AND P1, PT, |R67|, 6.5827683646048100446e-37, PT ;  /* 0x036000004300780b */ /* 0x000fe20003f2e200 */
[----:B------:R-:W-:-:S08]  /*5630*/  DFMA R16, R14, R16, R14 ;  /* 0x000000100e10722b */ /* 0x000fd0000000000e */
[----:B------:R-:W-:-:S08]  /*5640*/  DFMA R14, -R70, R16, 1 ;  /* 0x3ff00000460e742b */ /* 0x000fd00000000110 */
[----:B------:R-:W-:-:S08]  /*5650*/  DFMA R14, R16, R14, R16 ;  /* 0x0000000e100e722b */ /* 0x000fd00000000010 */
[----:B------:R-:W-:-:S08]  /*5660*/  DMUL R6, R66, R14 ;  /* 0x0000000e42067228 */ /* 0x000fd00000000000 */
[----:B------:R-:W-:-:S08]  /*5670*/  DFMA R16, -R70, R6, R66 ;  /* 0x000000064610722b */ /* 0x000fd00000000142 */
[----:B------:R-:W-:-:S10]  /*5680*/  DFMA R6, R14, R16, R6 ;  /* 0x000000100e06722b */ /* 0x000fd40000000006 */
[----:B------:R-:W-:-:S05]  /*5690*/  FFMA R0, RZ, R71, R7 ;  /* 0x00000047ff007223 */ /* 0x000fca0000000007 */
[----:B------:R-:W-:-:S13]  /*56a0*/  FSETP.GT.AND P0, PT, |R0|, 1.469367938527859385e-39, PT ;  /* 0x001000000000780b */ /* 0x000fda0003f04200 */
[----:B------:R-:W-:Y:S05]  /*56b0*/  @P0 BRA P1, `(.L_x_47) ;  /* 0x0000000000200947 */ /* 0x000fea0000800000 */
        /* <DEDUP_REMOVED lines=8> */
.L_x_47:
[----:B------:R-:W-:Y:S05]  /*5740*/  BSYNC.RECONVERGENT B0 ;  /* 0x0000000000007941 */ /* 0x000fea0003800200 */
.L_x_46:
[----:B------:R-:W0:Y:S01]  /*5750*/  LDC.64 R4, c[0x0][0x388] ;  /* 0x0000e200ff047b82 */ /* 0x000e220000000a00 */
[----:B------:R-:W-:Y:S01]  /*5760*/  UMOV UR6, 0xd2f1a9fc ;  /* 0xd2f1a9fc00067882 */ /* 0x000fe20000000000 */
[----:B------:R-:W-:Y:S01]  /*5770*/  UMOV UR7, 0x3f50624d ;  /* 0x3f50624d00077882 */ /* 0x000fe20000000000 */
[----:B------:R-:W-:Y:S01]  /*5780*/  UIADD3 UR4, UPT, UPT, UR4, 0x1, URZ ;  /* 0x0000000104047890 */ /* 0x000fe2000fffe0ff */
[----:B------:R-:W-:Y:S02]  /*5790*/  DFMA R86, R82, UR6, R86 ;  /* 0x0000000652567c2b */ /* 0x000fe40008000056 */
[----:B------:R-:W-:Y:S01]  /*57a0*/  DFMA R84, R80, UR6, R84 ;  /* 0x0000000650547c2b */ /* 0x000fe20008000054 */
[----:B------:R-:W-:Y:S01]  /*57b0*/  UISETP.NE.AND UP0, UPT, UR4, 0x1388, UPT ;  /* 0x000013880400788c */ /* 0x000fe2000bf05270 */
[----:B------:R-:W-:Y:S02]  /*57c0*/  DFMA R10, R10, UR6, RZ ;  /* 0x000000060a0a7c2b */ /* 0x000fe400080000ff */
[----:B------:R-:W-:-:S02]  /*57d0*/  DFMA R82, R12, UR6, R82 ;  /* 0x000000060c527c2b */ /* 0x000fc40008000052 */
[----:B------:R-:W-:Y:S02]  /*57e0*/  DFMA R8, R8, UR6, RZ ;  /* 0x0000000608087c2b */ /* 0x000fe400080000ff */
[----:B------:R-:W-:Y:S01]  /*57f0*/  DFMA R80, R6, UR6, R80 ;  /* 0x0000000606507c2b */ /* 0x000fe20008000050 */
[----:B0-----:R-:W-:-:S05]  /*5800*/  IMAD.WIDE R4, R2, 0x8, R4 ;  /* 0x0000000802047825 */ /* 0x001fca00078e0204 */
[----:B------:R1:W-:Y:S04]  /*5810*/  STG.E.64 desc[UR10][R4.64], RZ ;  /* 0x000000ff04007986 */ /* 0x0003e8000c101b0a */
[----:B------:R1:W-:Y:S04]  /*5820*/  STG.E.64 desc[UR10][R4.64+0x8], RZ ;  /* 0x000008ff04007986 */ /* 0x0003e8000c101b0a */
[----:B------:R1:W-:Y:S04]  /*5830*/  STG.E.64 desc[UR10][R4.64+0x10], R86 ;  /* 0x0000105604007986 */ /* 0x0003e8000c101b0a */
[----:B------:R1:W-:Y:S04]  /*5840*/  STG.E.64 desc[UR10][R4.64+0x18], R84 ;  /* 0x0000185404007986 */ /* 0x0003e8000c101b0a */
[----:B------:R1:W-:Y:S04]  /*5850*/  STG.E.64 desc[UR10][R4.64+0x20], R10 ;  /* 0x0000200a04007986 */ /* 0x0003e8000c101b0a */
[----:B------:R1:W-:Y:S04]  /*5860*/  STG.E.64 desc[UR10][R4.64+0x28], R8 ;  /* 0x0000280804007986 */ /* 0x0003e8000c101b0a */
[----:B------:R1:W-:Y:S04]  /*5870*/  STG.E.64 desc[UR10][R4.64+0x30], R82 ;  /* 0x0000305204007986 */ /* 0x0003e8000c101b0a */
[----:B------:R1:W-:Y:S01]  /*5880*/  STG.E.64 desc[UR10][R4.64+0x38], R80 ;  /* 0x0000385004007986 */ /* 0x0003e2000c101b0a */
[----:B------:R-:W-:Y:S05]  /*5890*/  BRA.U UP0, `(.L_x_48) ;  /* 0xffffffb100147547 */ /* 0x000fea000b83ffff */
[----:B-1----:R-:W0:Y:S02]  /*58a0*/  LDC.64 R4, c[0x0][0x398] ;  /* 0x0000e600ff047b82 */ /* 0x002e240000000a00 */
[----:B0-----:R-:W-:-:S05]  /*58b0*/  IMAD.WIDE R2, R2, 0x8, R4 ;  /* 0x0000000802027825 */ /* 0x001fca00078e0204 */
[----:B------:R-:W-:Y:S04]  /*58c0*/  STG.E.64 desc[UR10][R2.64+0x10], R86 ;  /* 0x0000105602007986 */ /* 0x000fe8000c101b0a */
[----:B------:R-:W-:Y:S04]  /*58d0*/  STG.E.64 desc[UR10][R2.64+0x18], R84 ;  /* 0x0000185402007986 */ /* 0x000fe8000c101b0a */
[----:B------:R-:W-:Y:S04]  /*58e0*/  STG.E.64 desc[UR10][R2.64+0x20], R10 ;  /* 0x0000200a02007986 */ /* 0x000fe8000c101b0a */
[----:B------:R-:W-:Y:S04]  /*58f0*/  STG.E.64 desc[UR10][R2.64+0x28], R8 ;  /* 0x0000280802007986 */ /* 0x000fe8000c101b0a */
[----:B------:R-:W-:Y:S04]  /*5900*/  STG.E.64 desc[UR10][R2.64+0x30], R82 ;  /* 0x0000305202007986 */ /* 0x000fe8000c101b0a */
[----:B------:R-:W-:Y:S04]  /*5910*/  STG.E.64 desc[UR10][R2.64+0x38], R80 ;  /* 0x0000385002007986 */ /* 0x000fe8000c101b0a */
[----:B------:R-:W-:Y:S04]  /*5920*/  STG.E.64 desc[UR10][R2.64], RZ ;  /* 0x000000ff02007986 */ /* 0x000fe8000c101b0a */
[----:B------:R-:W-:Y:S01]  /*5930*/  STG.E.64 desc[UR10][R2.64+0x8], RZ ;  /* 0x000008ff02007986 */ /* 0x000fe2000c101b0a */
[----:B------:R-:W-:Y:S05]  /*5940*/  EXIT ;  /* 0x000000000000794d */ /* 0x000fea0003800000 */
        .weak           $__internal_0_$__cuda_sm20_div_rn_f64_full
        .type           $__internal_0_$__cuda_sm20_div_rn_f64_full,@function
        .size           $__internal_0_$__cuda_sm20_div_rn_f64_full,($_Z8simulateP17curandStateXORWOWPdS1_S1_ii$__internal_accurate_pow - $__internal_0_$__cuda_sm20_div_rn_f64_full)
$__internal_0_$__cuda_sm20_div_rn_f64_full:
[C---:B------:R-:W-:Y:S01]  /*5950*/  FSETP.GEU.AND P0, PT, |R25|.reuse, 1.469367938527859385e-39, PT ;  /* 0x001000001900780b */ /* 0x040fe20003f0e200 */
[----:B------:R-:W-:Y:S01]  /*5960*/  IMAD.MOV.U32 R23, RZ, RZ, R17 ;  /* 0x000000ffff177224 */ /* 0x000fe200078e0011 */
[C---:B------:R-:W-:Y:S01]  /*5970*/  LOP3.LUT R4, R25.reuse, 0x800fffff, RZ, 0xc0, !PT ;  /* 0x800fffff19047812 */ /* 0x040fe200078ec0ff */
[----:B------:R-:W-:Y:S01]  /*5980*/  IMAD.MOV.U32 R14, RZ, RZ, 0x1 ;  /* 0x00000001ff0e7424 */ /* 0x000fe200078e00ff */
[----:B------:R-:W-:Y:S01]  /*5990*/  LOP3.LUT R27, R25, 0x7ff00000, RZ, 0xc0, !PT ;  /* 0x7ff00000191b7812 */ /* 0x000fe200078ec0ff */
[----:B------:R-:W-:Y:S01]  /*59a0*/  IMAD.MOV.U32 R22, RZ, RZ, R16 ;  /* 0x000000ffff167224 */ /* 0x000fe200078e0010 */
[----:B------:R-:W-:Y:S01]  /*59b0*/  LOP3.LUT R5, R4, 0x3ff00000, RZ, 0xfc, !PT ;  /* 0x3ff0000004057812 */ /* 0x000fe200078efcff */
[----:B------:R-:W-:Y:S01]  /*59c0*/  IMAD.MOV.U32 R4, RZ, RZ, R24 ;  /* 0x000000ffff047224 */ /* 0x000fe200078e0018 */
[C---:B------:R-:W-:Y:S01]  /*59d0*/  FSETP.GEU.AND P2, PT, |R23|.reuse, 1.469367938527859385e-39, PT ;  /* 0x001000001700780b */ /* 0x040fe20003f4e200 */
[----:B------:R-:W-:Y:S01]  /*59e0*/  IMAD.MOV.U32 R26, RZ, RZ, 0x1ca00000 ;  /* 0x1ca00000ff1a7424 */ /* 0x000fe200078e00ff */
[----:B------:R-:W-:Y:S01]  /*59f0*/  LOP3.LUT R28, R23, 0x7ff00000, RZ, 0xc0, !PT ;  /* 0x7ff00000171c7812 */ /* 0x000fe200078ec0ff */
[----:B------:R-:W-:Y:S02]  /*5a00*/  BSSY.RECONVERGENT B1, `(.L_x_49) ;  /* 0x000004f000017945 */ /* 0x000fe40003800200 */
[----:B------:R-:W-:Y:S01]  /*5a10*/  @!P0 DMUL R4, R24, 8.98846567431157953865e+307 ;  /* 0x7fe0000018048828 */ /* 0x000fe20000000000 */
[----:B------:R-:W-:-:S05]  /*5a20*/  ISETP.GE.U32.AND P1, PT, R28, R27, PT ;  /* 0x0000001b1c00720c */ /* 0x000fca0003f26070 */
[----:B------:R-:W0:Y:S02]  /*5a30*/  MUFU.RCP64H R15, R5 ;  /* 0x00000005000f7308 */ /* 0x000e240000001800 */
[----:B------:R-:W-:-:S04]  /*5a40*/  @!P2 LOP3.LUT R0, R25, 0x7ff00000, RZ, 0xc0, !PT ;  /* 0x7ff000001900a812 */ /* 0x000fc800078ec0ff */
[----:B------:R-:W-:Y:S01]  /*5a50*/  @!P2 ISETP.GE.U32.AND P3, PT, R28, R0, PT ;  /* 0x000000001c00a20c */ /* 0x000fe20003f66070 */
[----:B------:R-:W-:Y:S01]  /*5a60*/  IMAD.MOV.U32 R0, RZ, RZ, R27 ;  /* 0x000000ffff007224 */ /* 0x000fe200078e001b */
[----:B------:R-:W-:Y:S02]  /*5a70*/  @!P0 LOP3.LUT R0, R5, 0x7ff00000, RZ, 0xc0, !PT ;  /* 0x7ff0000005008812 */ /* 0x000fe400078ec0ff */
[----:B------:R-:W-:-:S03]  /*5a80*/  @!P2 SEL R3, R26, 0x63400000, !P3 ;  /* 0x634000001a03a807 */ /* 0x000fc60005800000 */
[----:B------:R-:W-:Y:S01]  /*5a90*/  VIADD R29, R0, 0xffffffff ;  /* 0xffffffff001d7836 */ /* 0x000fe20000000000 */
[----:B------:R-:W-:Y:S01]  /*5aa0*/  @!P2 LOP3.LUT R3, R3, 0x80000000, R23, 0xf8, !PT ;  /* 0x800000000303a812 */ /* 0x000fe200078ef817 */
[----:B0-----:R-:W-:-:S08]  /*5ab0*/  DFMA R16, R14, -R4, 1 ;  /* 0x3ff000000e10742b */ /* 0x001fd00000000804 */
[----:B------:R-:W-:-:S08]  /*5ac0*/  DFMA R16, R16, R16, R16 ;  /* 0x000000101010722b */ /* 0x000fd00000000010 */
[----:B------:R-:W-:Y:S01]  /*5ad0*/  DFMA R18, R14, R16, R14 ;  /* 0x000000100e12722b */ /* 0x000fe2000000000e */
[----:B------:R-:W-:Y:S01]  /*5ae0*/  SEL R15, R26, 0x63400000, !P1 ;  /* 0x634000001a0f7807 */ /* 0x000fe20004800000 */
[----:B------:R-:W-:Y:S01]  /*5af0*/  IMAD.MOV.U32 R14, RZ, RZ, R22 ;  /* 0x000000ffff0e7224 */ /* 0x000fe200078e0016 */
[----:B------:R-:W-:Y:S01]  /*5b00*/  @!P2 LOP3.LUT R17, R3, 0x100000, RZ, 0xfc, !PT ;  /* 0x001000000311a812 */ /* 0x000fe200078efcff */
[----:B------:R-:W-:Y:S01]  /*5b10*/  @!P2 IMAD.MOV.U32 R16, RZ, RZ, RZ ;  /* 0x000000ffff10a224 */ /* 0x000fe200078e00ff */
[----:B------:R-:W-:Y:S01]  /*5b20*/  LOP3.LUT R15, R15, 0x800fffff, R23, 0xf8, !PT ;  /* 0x800fffff0f0f7812 */ /* 0x000fe200078ef817 */
[----:B------:R-:W-:Y:S02]  /*5b30*/  IMAD.MOV.U32 R3, RZ, RZ, R28 ;  /* 0x000000ffff037224 */ /* 0x000fe400078e001c */
[----:B------:R-:W-:-:S03]  /*5b40*/  DFMA R20, R18, -R4, 1 ;  /* 0x3ff000001214742b */ /* 0x000fc60000000804 */
[----:B------:R-:W-:-:S05]  /*5b50*/  @!P2 DFMA R14, R14, 2, -R16 ;  /* 0x400000000e0ea82b */ /* 0x000fca0000000810 */
[----:B------:R-:W-:-:S05]  /*5b60*/  DFMA R20, R18, R20, R18 ;  /* 0x000000141214722b */ /* 0x000fca0000000012 */
[----:B------:R-:W-:-:S03]  /*5b70*/  @!P2 LOP3.LUT R3, R15, 0x7ff00000, RZ, 0xc0, !PT ;  /* 0x7ff000000f03a812 */ /* 0x000fc600078ec0ff */
[----:B------:R-:W-:Y:S02]  /*5b80*/  DMUL R16, R20, R14 ;  /* 0x0000000e14107228 */ /* 0x000fe40000000000 */
[----:B------:R-:W-:-:S05]  /*5b90*/  VIADD R27, R3, 0xffffffff ;  /* 0xffffffff031b7836 */ /* 0x000fca0000000000 */
[----:B------:R-:W-:Y:S01]  /*5ba0*/  ISETP.GT.U32.AND P0, PT, R27, 0x7feffffe, PT ;  /* 0x7feffffe1b00780c */ /* 0x000fe20003f04070 */
[----:B------:R-:W-:-:S03]  /*5bb0*/  DFMA R18, R16, -R4, R14 ;  /* 0x800000041012722b */ /* 0x000fc6000000000e */
[----:B------:R-:W-:-:S05]  /*5bc0*/  ISETP.GT.U32.OR P0, PT, R29, 0x7feffffe, P0 ;  /* 0x7feffffe1d00780c */ /* 0x000fca0000704470 */
[----:B------:R-:W-:-:S08]  /*5bd0*/  DFMA R20, R20, R18, R16 ;  /* 0x000000121414722b */ /* 0x000fd00000000010 */
[----:B------:R-:W-:Y:S05]  /*5be0*/  @P0 BRA `(.L_x_50) ;  /* 0x00000000006c0947 */ /* 0x000fea0003800000 */
[----:B------:R-:W-:Y:S01]  /*5bf0*/  LOP3.LUT R3, R25, 0x7ff00000, RZ, 0xc0, !PT ;  /* 0x7ff0000019037812 */ /* 0x000fe200078ec0ff */
[----:B------:R-:W-:-:S03]  /*5c00*/  IMAD.MOV.U32 R18, RZ, RZ, RZ ;  /* 0x000000ffff127224 */ /* 0x000fc600078e00ff */
[CC--:B------:R-:W-:Y:S02]  /*5c10*/  VIADDMNMX R0, R28.reuse, -R3.reuse, 0xb9600000, !PT ;  /* 0xb96000001c007446 */ /* 0x0c0fe40007800903 */
[----:B------:R-:W-:Y:S02]  /*5c20*/  ISETP.GE.U32.AND P0, PT, R28, R3, PT ;  /* 0x000000031c00720c */ /* 0x000fe40003f06070 */
[----:B------:R-:W-:Y:S02]  /*5c30*/  VIMNMX R0, PT, PT, R0, 0x46a00000, PT ;  /* 0x46a0000000007848 */ /* 0x000fe40003fe0100 */
[----:B------:R-:W-:-:S05]  /*5c40*/  SEL R3, R26, 0x63400000, !P0 ;  /* 0x634000001a037807 */ /* 0x000fca0004000000 */
[----:B------:R-:W-:-:S04]  /*5c50*/  IMAD.IADD R0, R0, 0x1, -R3 ;  /* 0x0000000100007824 */ /* 0x000fc800078e0a03 */
[----:B------:R-:W-:-:S06]  /*5c60*/  VIADD R19, R0, 0x7fe00000 ;  /* 0x7fe0000000137836 */ /* 0x000fcc0000000000 */
[----:B------:R-:W-:-:S10]  /*5c70*/  DMUL R16, R20, R18 ;  /* 0x0000001214107228 */ /* 0x000fd40000000000 */
[----:B------:R-:W-:-:S13]  /*5c80*/  FSETP.GTU.AND P0, PT, |R17|, 1.469367938527859385e-39, PT ;  /* 0x001000001100780b */ /* 0x000fda0003f0c200 */
[----:B------:R-:W-:Y:S05]  /*5c90*/  @P0 BRA `(.L_x_51) ;  /* 0x0000000000940947 */ /* 0x000fea0003800000 */
[----:B------:R-:W-:Y:S01]  /*5ca0*/  DFMA R4, R20, -R4, R14 ;  /* 0x800000041404722b */ /* 0x000fe2000000000e */
[----:B------:R-:W-:-:S09]  /*5cb0*/  IMAD.MOV.U32 R18, RZ, RZ, RZ ;  /* 0x000000ffff127224 */ /* 0x000fd200078e00ff */
[C---:B------:R-:W-:Y:S02]  /*5cc0*/  FSETP.NEU.AND P0, PT, R5.reuse, RZ, PT ;  /* 0x000000ff0500720b */ /* 0x040fe40003f0d000 */
[----:B------:R-:W-:-:S04]  /*5cd0*/  LOP3.LUT R25, R5, 0x80000000, R25, 0x48, !PT ;  /* 0x8000000005197812 */ /* 0x000fc800078e4819 */
[----:B------:R-:W-:-:S07]  /*5ce0*/  LOP3.LUT R19, R25, R19, RZ, 0xfc, !PT ;  /* 0x0000001319137212 */ /* 0x000fce00078efcff */
[----:B------:R-:W-:Y:S05]  /*5cf0*/  @!P0 BRA `(.L_x_51) ;  /* 0x00000000007c8947 */ /* 0x000fea0003800000 */
[----:B------:R-:W-:Y:S01]  /*5d00*/  IMAD.MOV R5, RZ, RZ, -R0 ;  /* 0x000000ffff057224 */ /* 0x000fe200078e0a00 */
[----:B------:R-:W-:Y:S01]  /*5d10*/  DMUL.RP R18, R20, R18 ;  /* 0x0000001214127228 */ /* 0x000fe20000008000 */
[----:B------:R-:W-:Y:S01]  /*5d20*/  IMAD.MOV.U32 R4, RZ, RZ, RZ ;  /* 0x000000ffff047224 */ /* 0x000fe200078e00ff */
[----:B------:R-:W-:-:S05]  /*5d30*/  IADD3 R3, PT, PT, -R0, -0x43300000, RZ ;  /* 0xbcd0000000037810 */ /* 0x000fca0007ffe1ff */
[----:B------:R-:W-:-:S03]  /*5d40*/  DFMA R4, R16, -R4, R20 ;  /* 0x800000041004722b */ /* 0x000fc60000000014 */
[----:B------:R-:W-:-:S07]  /*5d50*/  LOP3.LUT R25, R19, R25, RZ, 0x3c, !PT ;  /* 0x0000001913197212 */ /* 0x000fce00078e3cff */
[----:B------:R-:W-:-:S04]  /*5d60*/  FSETP.NEU.AND P0, PT, |R5|, R3, PT ;  /* 0x000000030500720b */ /* 0x000fc80003f0d200 */
[----:B------:R-:W-:Y:S02]  /*5d70*/  FSEL R16, R18, R16, !P0 ;  /* 0x0000001012107208 */ /* 0x000fe40004000000 */
[----:B------:R-:W-:Y:S01]  /*5d80*/  FSEL R17, R25, R17, !P0 ;  /* 0x0000001119117208 */ /* 0x000fe20004000000 */
[----:B------:R-:W-:Y:S06]  /*5d90*/  BRA `(.L_x_51) ;  /* 0x0000000000547947 */ /* 0x000fec0003800000 */
.L_x_50:
[----:B------:R-:W-:-:S14]  /*5da0*/  DSETP.NAN.AND P0, PT, R22, R22, PT ;  /* 0x000000161600722a */ /* 0x000fdc0003f08000 */
[----:B------:R-:W-:Y:S05]  /*5db0*/  @P0 BRA `(.L_x_52) ;  /* 0x0000000000440947 */ /* 0x000fea0003800000 */
[----:B------:R-:W-:-:S14]  /*5dc0*/  DSETP.NAN.AND P0, PT, R24, R24, PT ;  /* 0x000000181800722a */ /* 0x000fdc0003f08000 */
[----:B------:R-:W-:Y:S05]  /*5dd0*/  @P0 BRA `(.L_x_53) ;  /* 0x0000000000300947 */ /* 0x000fea0003800000 */
[----:B------:R-:W-:Y:S01]  /*5de0*/  ISETP.NE.AND P0, PT, R3, R0, PT ;  /* 0x000000000300720c */ /* 0x000fe20003f05270 */
[----:B------:R-:W-:Y:S02]  /*5df0*/  IMAD.MOV.U32 R16, RZ, RZ, 0x0 ;  /* 0x00000000ff107424 */ /* 0x000fe400078e00ff */
[----:B------:R-:W-:-:S10]  /*5e00*/  IMAD.MOV.U32 R17, RZ, RZ, -0x80000 ;  /* 0xfff80000ff117424 */ /* 0x000fd400078e00ff */
[----:B------:R-:W-:Y:S05]  /*5e10*/  @!P0 BRA `(.L_x_51) ;  /* 0x0000000000348947 */ /* 0x000fea0003800000 */
[----:B------:R-:W-:Y:S02]  /*5e20*/  ISETP.NE.AND P0, PT, R3, 0x7ff00000, PT ;  /* 0x7ff000000300780c */ /* 0x000fe40003f05270 */
[----:B------:R-:W-:Y:S02]  /*5e30*/  LOP3.LUT R17, R23, 0x80000000, R25, 0x48, !PT ;  /* 0x8000000017117812 */ /* 0x000fe400078e4819 */
[----:B------:R-:W-:-:S13]  /*5e40*/  ISETP.EQ.OR P0, PT, R0, RZ, !P0 ;  /* 0x000000ff0000720c */ /* 0x000fda0004702670 */
[----:B------:R-:W-:Y:S01]  /*5e50*/  @P0 LOP3.LUT R0, R17, 0x7ff00000, RZ, 0xfc, !PT ;  /* 0x7ff0000011000812 */ /* 0x000fe200078efcff */
[----:B------:R-:W-:Y:S02]  /*5e60*/  @!P0 IMAD.MOV.U32 R16, RZ, RZ, RZ ;  /* 0x000000ffff108224 */ /* 0x000fe400078e00ff */
[----:B------:R-:W-:Y:S02]  /*5e70*/  @P0 IMAD.MOV.U32 R16, RZ, RZ, RZ ;  /* 0x000000ffff100224 */ /* 0x000fe400078e00ff */
[----:B------:R-:W-:Y:S01]  /*5e80*/  @P0 IMAD.MOV.U32 R17, RZ, RZ, R0 ;  /* 0x000000ffff110224 */ /* 0x000fe200078e0000 */
[----:B------:R-:W-:Y:S06]  /*5e90*/  BRA `(.L_x_51) ;  /* 0x0000000000147947 */ /* 0x000fec0003800000 */
.L_x_53:
[----:B------:R-:W-:Y:S01]  /*5ea0*/  LOP3.LUT R17, R25, 0x80000, RZ, 0xfc, !PT ;  /* 0x0008000019117812 */ /* 0x000fe200078efcff */
[----:B------:R-:W-:Y:S01]  /*5eb0*/  IMAD.MOV.U32 R16, RZ, RZ, R24 ;  /* 0x000000ffff107224 */ /* 0x000fe200078e0018 */
[----:B------:R-:W-:Y:S06]  /*5ec0*/  BRA `(.L_x_51) ;  /* 0x0000000000087947 */ /* 0x000fec0003800000 */
.L_x_52:
[----:B------:R-:W-:Y:S01]  /*5ed0*/  LOP3.LUT R17, R23, 0x80000, RZ, 0xfc, !PT ;  /* 0x0008000017117812 */ /* 0x000fe200078efcff */
[----:B------:R-:W-:-:S07]  /*5ee0*/  IMAD.MOV.U32 R16, RZ, RZ, R22 ;  /* 0x000000ffff107224 */ /* 0x000fce00078e0016 */
.L_x_51:
[----:B------:R-:W-:Y:S05]  /*5ef0*/  BSYNC.RECONVERGENT B1 ;  /* 0x0000000000017941 */ /* 0x000fea0003800200 */
.L_x_49:
[----:B------:R-:W-:Y:S02]  /*5f00*/  IMAD.MOV.U32 R4, RZ, RZ, R7 ;  /* 0x000000ffff047224 */ /* 0x000fe400078e0007 */
[----:B------:R-:W-:-:S04]  /*5f10*/  IMAD.MOV.U32 R5, RZ, RZ, 0x0 ;  /* 0x00000000ff057424 */ /* 0x000fc800078e00ff */
[----:B------:R-:W-:Y:S05]  /*5f20*/  RET.REL.NODEC R4 `(_Z8simulateP17curandStateXORWOWPdS1_S1_ii) ;  /* 0xffffffa004347950 */ /* 0x000fea0003c3ffff */
        .type           $_Z8simulateP17curandStateXORWOWPdS1_S1_ii$__internal_accurate_pow,@function
        .size           $_Z8simulateP17curandStateXORWOWPdS1_S1_ii$__internal_accurate_pow,($_Z8simulateP17curandStateXORWOWPdS1_S1_ii$__internal_trig_reduction_slowpathd - $_Z8simulateP17curandStateXORWOWPdS1_S1_ii$__internal_accurate_pow)
$_Z8simulateP17curandStateXORWOWPdS1_S1_ii$__internal_accurate_pow:
[----:B------:R-:W-:Y:S01]  /*5f30*/  ISETP.GT.U32.AND P2, PT, R3, 0xfffff, PT ;  /* 0x000fffff0300780c */ /* 0x000fe20003f44070 */
[--C-:B------:R-:W-:Y:S01]  /*5f40*/  IMAD.MOV.U32 R91, RZ, RZ, R3.reuse ;  /* 0x000000ffff5b7224 */ /* 0x100fe200078e0003 */
[----:B------:R-:W-:Y:S01]  /*5f50*/  UMOV UR8, 0x7d2cafe2 ;  /* 0x7d2cafe200087882 */ /* 0x000fe20000000000 */
[----:B------:R-:W-:Y:S01]  /*5f60*/  IMAD.MOV.U32 R92, RZ, RZ, 0x41ad3b5a ;  /* 0x41ad3b5aff5c7424 */ /* 0x000fe200078e00ff */
[----:B------:R-:W-:Y:S01]  /*5f70*/  UMOV UR9, 0x3eb0f5ff ;  /* 0x3eb0f5ff00097882 */ /* 0x000fe20000000000 */
[----:B------:R-:W-:Y:S01]  /*5f80*/  IMAD.MOV.U32 R93, RZ, RZ, 0x3ed0f5d2 ;  /* 0x3ed0f5d2ff5d7424 */ /* 0x000fe200078e00ff */
[----:B------:R-:W-:Y:S01]  /*5f90*/  SHF.R.U32.HI R3, RZ, 0x14, R3 ;  /* 0x00000014ff037819 */ /* 0x000fe20000011603 */
[----:B------:R-:W-:Y:S01]  /*5fa0*/  UMOV UR14, 0xfefa39ef ;  /* 0xfefa39ef000e7882 */ /* 0x000fe20000000000 */
[----:B------:R-:W-:Y:S01]  /*5fb0*/  UMOV UR15, 0x3fe62e42 ;  /* 0x3fe62e42000f7882 */ /* 0x000fe20000000000 */
[----:B------:R-:W-:-:S04]  /*5fc0*/  USHF.L.U32 UR5, UR7, 0x1, URZ ;  /* 0x0000000107057899 */ /* 0x000fc800080006ff */
[----:B------:R-:W-:Y:S01]  /*5fd0*/  @!P2 DMUL R88, R90, 1.80143985094819840000e+16 ;  /* 0x435000005a58a828 */ /* 0x000fe20000000000 */
[----:B------:R-:W-:-:S09]  /*5fe0*/  UISETP.GT.U32.AND UP0, UPT, UR5, -0x2000001, UPT ;  /* 0xfdffffff0500788c */ /* 0x000fd2000bf04070 */
[----:B------:R-:W-:Y:S01]  /*5ff0*/  @!P2 IMAD.MOV.U32 R91, RZ, RZ, R89 ;  /* 0x000000ffff5ba224 */ /* 0x000fe200078e0059 */
[----:B------:R-:W-:Y:S01]  /*6000*/  @!P2 LEA.HI R3, R89, 0xffffffca, RZ, 0xc ;  /* 0xffffffca5903a811 */ /* 0x000fe200078f60ff */
[----:B------:R-:W-:Y:S02]  /*6010*/  @!P2 IMAD.MOV.U32 R90, RZ, RZ, R88 ;  /* 0x000000ffff5aa224 */ /* 0x000fe400078e0058 */
[----:B------:R-:W-:Y:S01]  /*6020*/  IMAD.MOV.U32 R89, RZ, RZ, 0x43300000 ;  /* 0x43300000ff597424 */ /* 0x000fe200078e00ff */
[----:B------:R-:W-:Y:S01]  /*6030*/  LOP3.LUT R91, R91, 0x800fffff, RZ, 0xc0, !PT ;  /* 0x800fffff5b5b7812 */ /* 0x000fe200078ec0ff */
[----:B------:R-:W-:Y:S02]  /*6040*/  IMAD.MOV.U32 R94, RZ, RZ, R90 ;  /* 0x000000ffff5e7224 */ /* 0x000fe400078e005a */
[----:B------:R-:W-:Y:S01]  /*6050*/  IMAD.MOV.U32 R90, RZ, RZ, RZ ;  /* 0x000000ffff5a7224 */ /* 0x000fe200078e00ff */
[----:B------:R-:W-:-:S04]  /*6060*/  LOP3.LUT R91, R91, 0x3ff00000, RZ, 0xfc, !PT ;  /* 0x3ff000005b5b7812 */ /* 0x000fc800078efcff */
[----:B------:R-:W-:Y:S01]  /*6070*/  ISETP.GE.U32.AND P3, PT, R91, 0x3ff6a09f, PT ;  /* 0x3ff6a09f5b00780c */ /* 0x000fe20003f66070 */
[----:B------:R-:W-:-:S12]  /*6080*/  IMAD.MOV.U32 R95, RZ, RZ, R91 ;  /* 0x000000ffff5f7224 */ /* 0x000fd800078e005b */
[----:B------:R-:W-:-:S04]  /*6090*/  @P3 VIADD R88, R95, 0xfff00000 ;  /* 0xfff000005f583836 */ /* 0x000fc80000000000 */
[----:B------:R-:W-:Y:S02]  /*60a0*/  @P3 IMAD.MOV.U32 R95, RZ, RZ, R88 ;  /* 0x000000ffff5f3224 */ /* 0x000fe400078e0058 */
[C---:B------:R-:W-:Y:S02]  /*60b0*/  VIADD R88, R3.reuse, 0xfffffc01 ;  /* 0xfffffc0103587836 */ /* 0x040fe40000000000 */
[----:B------:R-:W-:Y:S02]  /*60c0*/  @P3 VIADD R88, R3, 0xfffffc02 ;  /* 0xfffffc0203583836 */ /* 0x000fe40000000000 */
[C---:B------:R-:W-:Y:S02]  /*60d0*/  DADD R96, R94.reuse, 1 ;  /* 0x3ff000005e607429 */ /* 0x040fe40000000000 */
[----:B------:R-:W-:Y:S01]  /*60e0*/  DADD R94, R94, -1 ;  /* 0xbff000005e5e7429 */ /* 0x000fe20000000000 */
[----:B------:R-:W-:-:S03]  /*60f0*/  LOP3.LUT R88, R88, 0x80000000, RZ, 0x3c, !PT ;  /* 0x8000000058587812 */ /* 0x000fc600078e3cff */
[----:B------:R-:W0:Y:S02]  /*6100*/  MUFU.RCP64H R91, R97 ;  /* 0x00000061005b7308 */ /* 0x000e240000001800 */
[----:B0-----:R-:W-:-:S08]  /*6110*/  DFMA R110, -R96, R90, 1 ;  /* 0x3ff00000606e742b */ /* 0x001fd0000000015a */
[----:B------:R-:W-:-:S08]  /*6120*/  DFMA R110, R110, R110, R110 ;  /* 0x0000006e6e6e722b */ /* 0x000fd0000000006e */
[----:B------:R-:W-:-:S08]  /*6130*/  DFMA R110, R90, R110, R90 ;  /* 0x0000006e5a6e722b */ /* 0x000fd0000000005a */
[----:B------:R-:W-:-:S08]  /*6140*/  DMUL R90, R94, R110 ;  /* 0x0000006e5e5a7228 */ /* 0x000fd00000000000 */
[----:B------:R-:W-:-:S08]  /*6150*/  DFMA R90, R94, R110, R90 ;  /* 0x0000006e5e5a722b */ /* 0x000fd0000000005a */
[----:B------:R-:W-:Y:S02]  /*6160*/  DMUL R102, R90, R90 ;  /* 0x0000005a5a667228 */ /* 0x000fe40000000000 */
[----:B------:R-:W-:-:S06]  /*6170*/  DADD R96, R94, -R90 ;  /* 0x000000005e607229 */ /* 0x000fcc000000085a */
[----:B------:R-:W-:Y:S01]  /*6180*/  DFMA R92, R102, UR8, R92 ;  /* 0x00000008665c7c2b */ /* 0x000fe2000800005c */
[----:B------:R-:W-:Y:S01]  /*6190*/  UMOV UR8, 0x75488a3f ;  /* 0x75488a3f00087882 */ /* 0x000fe20000000000 */
[----:B------:R-:W-:Y:S01]  /*61a0*/  UMOV UR9, 0x3ef3b20a ;  /* 0x3ef3b20a00097882 */ /* 0x000fe20000000000 */
[----:B------:R-:W-:-:S05]  /*61b0*/  DADD R96, R96, R96 ;  /* 0x0000000060607229 */ /* 0x000fca0000000060 */
[----:B------:R-:W-:Y:S01]  /*61c0*/  DFMA R100, R102, R92, UR8 ;  /* 0x0000000866647e2b */ /* 0x000fe2000800005c */
[----:B------:R-:W-:Y:S01]  /*61d0*/  UMOV UR8, 0xe4faecd5 ;  /* 0xe4faecd500087882 */ /* 0x000fe20000000000 */
[----:B------:R-:W-:Y:S01]  /*61e0*/  UMOV UR9, 0x3f1745cd ;  /* 0x3f1745cd00097882 */ /* 0x000fe20000000000 */
[-C--:B------:R-:W-:Y:S02]  /*61f0*/  DFMA R96, R94, -R90.reuse, R96 ;  /* 0x8000005a5e60722b */ /* 0x080fe40000000060 */
[----:B------:R-:W-:-:S03]  /*6200*/  DMUL R94, R90, R90 ;  /* 0x0000005a5a5e7228 */ /* 0x000fc60000000000 */
[----:B------:R-:W-:Y:S01]  /*6210*/  DFMA R100, R102, R100, UR8 ;  /* 0x0000000866647e2b */ /* 0x000fe20008000064 */
[----:B------:R-:W-:Y:S01]  /*6220*/  UMOV UR8, 0x258a578b ;  /* 0x258a578b00087882 */ /* 0x000fe20000000000 */
[----:B------:R-:W-:Y:S01]  /*6230*/  UMOV UR9, 0x3f3c71c7 ;  /* 0x3f3c71c700097882 */ /* 0x000fe20000000000 */
[----:B------:R-:W-:Y:S02]  /*6240*/  DMUL R96, R110, R96 ;  /* 0x000000606e607228 */ /* 0x000fe40000000000 */
[----:B------:R-:W-:-:S03]  /*6250*/  DFMA R110, R90, R90, -R94 ;  /* 0x0000005a5a6e722b */ /* 0x000fc6000000085e */
[----:B------:R-:W-:Y:S01]  /*6260*/  DFMA R100, R102, R100, UR8 ;  /* 0x0000000866647e2b */ /* 0x000fe20008000064 */
[----:B------:R-:W-:Y:S01]  /*6270*/  UMOV UR8, 0x9242b910 ;  /* 0x9242b91000087882 */ /* 0x000fe20000000000 */
[----:B------:R-:W-:-:S03]  /*6280*/  UMOV UR9, 0x3f624924 ;  /* 0x3f62492400097882 */ /* 0x000fc60000000000 */
[----:B------:R-:W-:Y:S02]  /*6290*/  VIADD R113, R97, 0x100000 ;  /* 0x0010000061717836 */ /* 0x000fe40000000000 */
[----:B------:R-:W-:Y:S01]  /*62a0*/  IMAD.MOV.U32 R112, RZ, RZ, R96 ;  /* 0x000000ffff707224 */ /* 0x000fe200078e0060 */
[----:B------:R-:W-:Y:S01]  /*62b0*/  DFMA R100, R102, R100, UR8 ;  /* 0x0000000866647e2b */ /* 0x000fe20008000064 */
[----:B------:R-:W-:Y:S01]  /*62c0*/  UMOV UR8, 0x99999dfb ;  /* 0x99999dfb00087882 */ /* 0x000fe20000000000 */
[----:B------:R-:W-:-:S03]  /*62d0*/  UMOV UR9, 0x3f899999 ;  /* 0x3f89999900097882 */ /* 0x000fc60000000000 */
[----:B------:R-:W-:-:S03]  /*62e0*/  DFMA R110, R90, R112, R110 ;  /* 0x000000705a6e722b */ /* 0x000fc6000000006e */
[----:B------:R-:W-:Y:S01]  /*62f0*/  DFMA R100, R102, R100, UR8 ;  /* 0x0000000866647e2b */ /* 0x000fe20008000064 */
[----:B------:R-:W-:Y:S01]  /*6300*/  UMOV UR8, 0x55555555 ;  /* 0x5555555500087882 */ /* 0x000fe20000000000 */
[----:B------:R-:W-:-:S06]  /*6310*/  UMOV UR9, 0x3fb55555 ;  /* 0x3fb5555500097882 */ /* 0x000fcc0000000000 */
[----:B------:R-:W-:-:S08]  /*6320*/  DFMA R92, R102, R100, UR8 ;  /* 0x00000008665c7e2b */ /* 0x000fd00008000064 */
[----:B------:R-:W-:Y:S01]  /*6330*/  DADD R98, -R92, UR8 ;  /* 0x000000085c627e29 */ /* 0x000fe20008000100 */
[----:B------:R-:W-:Y:S01]  /*6340*/  UMOV UR8, 0xb9e7b0 ;  /* 0x00b9e7b000087882 */ /* 0x000fe20000000000 */
[----:B------:R-:W-:-:S06]  /*6350*/  UMOV UR9, 0x3c46a4cb ;  /* 0x3c46a4cb00097882 */ /* 0x000fcc0000000000 */
[----:B------:R-:W-:Y:S02]  /*6360*/  DFMA R100, R102, R100, R98 ;  /* 0x000000646664722b */ /* 0x000fe40000000062 */
[----:B------:R-:W-:-:S06]  /*6370*/  DMUL R98, R90, R94 ;  /* 0x0000005e5a627228 */ /* 0x000fcc0000000000 */
[----:B------:R-:W-:Y:S01]  /*6380*/  DADD R100, R100, -UR8 ;  /* 0x8000000864647e29 */ /* 0x000fe20008000000 */
[----:B------:R-:W-:Y:S01]  /*6390*/  UMOV UR8, 0x80000000 ;  /* 0x8000000000087882 */ /* 0x000fe20000000000 */
[----:B------:R-:W-:Y:S01]  /*63a0*/  DFMA R102, R90, R94, -R98 ;  /* 0x0000005e5a66722b */ /* 0x000fe20000000862 */
[----:B------:R-:W-:-:S07]  /*63b0*/  UMOV UR9, 0x43300000 ;  /* 0x4330000000097882 */ /* 0x000fce0000000000 */
[----:B------:R-:W-:Y:S02]  /*63c0*/  DFMA R102, R96, R94, R102 ;  /* 0x0000005e6066722b */ /* 0x000fe40000000066 */
[----:B------:R-:W-:-:S06]  /*63d0*/  DADD R94, R92, R100 ;  /* 0x000000005c5e7229 */ /* 0x000fcc0000000064 */
[----:B------:R-:W-:Y:S02]  /*63e0*/  DFMA R110, R90, R110, R102 ;  /* 0x0000006e5a6e722b */ /* 0x000fe40000000066 */
[----:B------:R-:W-:Y:S02]  /*63f0*/  DMUL R102, R94, R98 ;  /* 0x000000625e667228 */ /* 0x000fe40000000000 */
[----:B------:R-:W-:-:S06]  /*6400*/  DADD R92, R92, -R94 ;  /* 0x000000005c5c7229 */ /* 0x000fcc000000085e */
[----:B------:R-:W-:Y:S02]  /*6410*/  DFMA R112, R94, R98, -R102 ;  /* 0x000000625e70722b */ /* 0x000fe40000000866 */
[----:B------:R-:W-:-:S06]  /*6420*/  DADD R92, R100, R92 ;  /* 0x00000000645c7229 */ /* 0x000fcc000000005c */
[----:B------:R-:W-:-:S08]  /*6430*/  DFMA R110, R94, R110, R112 ;  /* 0x0000006e5e6e722b */ /* 0x000fd00000000070 */
[----:B------:R-:W-:-:S08]  /*6440*/  DFMA R110, R92, R98, R110 ;  /* 0x000000625c6e722b */ /* 0x000fd0000000006e */
[----:B------:R-:W-:-:S08]  /*6450*/  DADD R94, R102, R110 ;  /* 0x00000000665e7229 */ /* 0x000fd0000000006e */
[--C-:B------:R-:W-:Y:S02]  /*6460*/  DADD R92, R90, R94.reuse ;  /* 0x000000005a5c7229 */ /* 0x100fe4000000005e */
[----:B------:R-:W-:-:S06]  /*6470*/  DADD R102, R102, -R94 ;  /* 0x0000000066667229 */ /* 0x000fcc000000085e */
[----:B------:R-:W-:Y:S02]  /*6480*/  DADD R90, R90, -R92 ;  /* 0x000000005a5a7229 */ /* 0x000fe4000000085c */
[----:B------:R-:W-:-:S06]  /*6490*/  DADD R102, R110, R102 ;  /* 0x000000006e667229 */ /* 0x000fcc0000000066 */
[----:B------:R-:W-:-:S08]  /*64a0*/  DADD R90, R94, R90 ;  /* 0x000000005e5a7229 */ /* 0x000fd0000000005a */
[----:B------:R-:W-:-:S08]  /*64b0*/  DADD R90, R102, R90 ;  /* 0x00000000665a7229 */ /* 0x000fd0000000005a */
[----:B------:R-:W-:Y:S02]  /*64c0*/  DADD R96, R96, R90 ;  /* 0x0000000060607229 */ /* 0x000fe4000000005a */
[----:B------:R-:W-:Y:S01]  /*64d0*/  DADD R90, R88, -UR8 ;  /* 0x80000008585a7e29 */ /* 0x000fe20008000000 */
[----:B------:R-:W-:Y:S01]  /*64e0*/  UMOV UR8, 0xfefa39ef ;  /* 0xfefa39ef00087882 */ /* 0x000fe20000000000 */
[----:B------:R-:W-:-:S04]  /*64f0*/  UMOV UR9, 0x3fe62e42 ;  /* 0x3fe62e4200097882 */ /* 0x000fc80000000000 */
[----:B------:R-:W-:-:S08]  /*6500*/  DADD R94, R92, R96 ;  /* 0x000000005c5e7229 */ /* 0x000fd00000000060 */
[--C-:B------:R-:W-:Y:S01]  /*6510*/  DFMA R88, R90, UR8, R94.reuse ;  /* 0x000000085a587c2b */ /* 0x100fe2000800005e */
[----:B------:R-:W-:Y:S01]  /*6520*/  UMOV UR8, 0x3b39803f ;  /* 0x3b39803f00087882 */ /* 0x000fe20000000000 */
[----:B------:R-:W-:Y:S01]  /*6530*/  DADD R98, R92, -R94 ;  /* 0x000000005c627229 */ /* 0x000fe2000000085e */
[----:B------:R-:W-:-:S05]  /*6540*/  UMOV UR9, 0x3c7abc9e ;  /* 0x3c7abc9e00097882 */ /* 0x000fca0000000000 */
[----:B------:R-:W-:Y:S02]  /*6550*/  DFMA R92, R90, -UR14, R88 ;  /* 0x8000000e5a5c7c2b */ /* 0x000fe40008000058 */
[----:B------:R-:W-:-:S06]  /*6560*/  DADD R98, R96, R98 ;  /* 0x0000000060627229 */ /* 0x000fcc0000000062 */
[----:B------:R-:W-:-:S08]  /*6570*/  DADD R92, -R94, R92 ;  /* 0x000000005e5c7229 */ /* 0x000fd0000000015c */
[----:B------:R-:W-:-:S08]  /*6580*/  DADD R92, R98, -R92 ;  /* 0x00000000625c7229 */ /* 0x000fd0000000085c */
[----:B------:R-:W-:Y:S01]  /*6590*/  DFMA R92, R90, UR8, R92 ;  /* 0x000000085a5c7c2b */ /* 0x000fe2000800005c */
[----:B------:R-:W-:-:S04]  /*65a0*/  ULOP3.LUT UR8, UR7, 0xff0fffff, URZ, 0xc0, !UPT ;  /* 0xff0fffff07087892 */ /* 0x000fc8000f8ec0ff */
[----:B------:R-:W-:-:S03]  /*65b0*/  USEL UR9, UR8, UR7, UP0 ;  /* 0x0000000708097287 */ /* 0x000fc60008000000 */
[----:B------:R-:W-:Y:S01]  /*65c0*/  DADD R90, R88, R92 ;  /* 0x00000000585a7229 */ /* 0x000fe2000000005c */
[----:B------:R-:W-:-:S07]  /*65d0*/  UMOV UR8, UR6 ;  /* 0x0000000600087c82 */ /* 0x000fce0008000000 */
[----:B------:R-:W-:Y:S02]  /*65e0*/  DADD R88, R88, -R90 ;  /* 0x0000000058587229 */ /* 0x000fe4000000085a */
[----:B------:R-:W-:-:S06]  /*65f0*/  DMUL R94, R90, UR8 ;  /* 0x000000085a5e7c28 */ /* 0x000fcc0008000000 */
[----:B------:R-:W-:Y:S02]  /*6600*/  DADD R92, R92, R88 ;  /* 0x000000005c5c7229 */ /* 0x000fe40000000058 */
[----:B------:R-:W-:Y:S01]  /*6610*/  DFMA R90, R90, UR8, -R94 ;  /* 0x000000085a5a7c2b */ /* 0x000fe2000800085e */
[----:B------:R-:W-:Y:S02]  /*6620*/  IMAD.MOV.U32 R88, RZ, RZ, 0x652b82fe ;  /* 0x652b82feff587424 */ /* 0x000fe400078e00ff */
[----:B------:R-:W-:-:S05]  /*6630*/  IMAD.MOV.U32 R89, RZ, RZ, 0x3ff71547 ;  /* 0x3ff71547ff597424 */ /* 0x000fca00078e00ff */
[----:B------:R-:W-:Y:S01]  /*6640*/  DFMA R92, R92, UR8, R90 ;  /* 0x000000085c5c7c2b */ /* 0x000fe2000800005a */
[----:B------:R-:W-:Y:S01]  /*6650*/  UMOV UR8, 0x3b39803f ;  /* 0x3b39803f00087882 */ /* 0x000fe20000000000 */
[----:B------:R-:W-:-:S06]  /*6660*/  UMOV UR9, 0x3c7abc9e ;  /* 0x3c7abc9e00097882 */ /* 0x000fcc0000000000 */
[----:B------:R-:W-:-:S08]  /*6670*/  DADD R96, R94, R92 ;  /* 0x000000005e607229 */ /* 0x000fd0000000005c */
[----:B------:R-:W-:Y:S02]  /*6680*/  DFMA R88, R96, R88, 6.75539944105574400000e+15 ;  /* 0x433800006058742b */ /* 0x000fe40000000058 */
[----:B------:R-:W-:Y:S01]  /*6690*/  FSETP.GEU.AND P2, PT, |R97|, 4.1917929649353027344, PT ;  /* 0x4086232b6100780b */ /* 0x000fe20003f4e200 */
[----:B------:R-:W-:-:S05]  /*66a0*/  DADD R94, R94, -R96 ;  /* 0x000000005e5e7229 */ /* 0x000fca0000000860 */
[----:B------:R-:W-:-:S03]  /*66b0*/  DADD R90, R88, -6.75539944105574400000e+15 ;  /* 0xc3380000585a7429 */ /* 0x000fc60000000000 */
[----:B------:R-:W-:-:S05]  /*66c0*/  DADD R92, R92, R94 ;  /* 0x000000005c5c7229 */ /* 0x000fca000000005e */
[----:B------:R-:W-:-:S08]  /*66d0*/  DFMA R98, R90, -UR14, R96 ;  /* 0x8000000e5a627c2b */ /* 0x000fd00008000060 */
[----:B------:R-:W-:Y:S01]  /*66e0*/  DFMA R98, R90, -UR8, R98 ;  /* 0x800000085a627c2b */ /* 0x000fe20008000062 */
[----:B------:R-:W-:Y:S01]  /*66f0*/  UMOV UR8, 0x69ce2bdf ;  /* 0x69ce2bdf00087882 */ /* 0x000fe20000000000 */
[----:B------:R-:W-:Y:S01]  /*6700*/  IMAD.MOV.U32 R90, RZ, RZ, -0x35dec16 ;  /* 0xfca213eaff5a7424 */ /* 0x000fe200078e00ff */
[----:B------:R-:W-:Y:S01]  /*6710*/  UMOV UR9, 0x3e5ade15 ;  /* 0x3e5ade1500097882 */ /* 0x000fe20000000000 */
[----:B------:R-:W-:-:S06]  /*6720*/  IMAD.MOV.U32 R91, RZ, RZ, 0x3e928af3 ;  /* 0x3e928af3ff5b7424 */ /* 0x000fcc00078e00ff */
[----:B------:R-:W-:Y:S01]  /*6730*/  DFMA R90, R98, UR8, R90 ;  /* 0x00000008625a7c2b */ /* 0x000fe2000800005a */
[----:B------:R-:W-:Y:S01]  /*6740*/  UMOV UR8, 0x62401315 ;  /* 0x6240131500087882 */ /* 0x000fe20000000000 */
[----:B------:R-:W-:-:S06]  /*6750*/  UMOV UR9, 0x3ec71dee ;  /* 0x3ec71dee00097882 */ /* 0x000fcc0000000000 */
[----:B------:R-:W-:Y:S01]  /*6760*/  DFMA R90, R98, R90, UR8 ;  /* 0x00000008625a7e2b */ /* 0x000fe2000800005a */
        /* <DEDUP_REMOVED lines=20> */
[----:B------:R-:W-:-:S08]  /*68b0*/  DFMA R90, R98, R90, UR8 ;  /* 0x00000008625a7e2b */ /* 0x000fd0000800005a */
[----:B------:R-:W-:-:S08]  /*68c0*/  DFMA R90, R98, R90, 1 ;  /* 0x3ff00000625a742b */ /* 0x000fd0000000005a */
[----:B------:R-:W-:-:S10]  /*68d0*/  DFMA R90, R98, R90, 1 ;  /* 0x3ff00000625a742b */ /* 0x000fd4000000005a */
[----:B------:R-:W-:Y:S02]  /*68e0*/  IMAD R95, R88, 0x100000, R91 ;  /* 0x00100000585f7824 */ /* 0x000fe400078e025b */
[----:B------:R-:W-:Y:S01]  /*68f0*/  IMAD.MOV.U32 R94, RZ, RZ, R90 ;  /* 0x000000ffff5e7224 */ /* 0x000fe200078e005a */
[----:B------:R-:W-:Y:S06]  /*6900*/  @!P2 BRA `(.L_x_54) ;  /* 0x000000000030a947 */ /* 0x000fec0003800000 */
[----:B------:R-:W-:Y:S01]  /*6910*/  FSETP.GEU.AND P3, PT, |R97|, 4.2275390625, PT ;  /* 0x408748006100780b */ /* 0x000fe20003f6e200 */
[C---:B------:R-:W-:Y:S02]  /*6920*/  DADD R94, R96.reuse, +INF ;  /* 0x7ff00000605e7429 */ /* 0x040fe40000000000 */
[----:B------:R-:W-:-:S08]  /*6930*/  DSETP.GEU.AND P2, PT, R96, RZ, PT ;  /* 0x000000ff6000722a */ /* 0x000fd00003f4e000 */
[----:B------:R-:W-:Y:S02]  /*6940*/  FSEL R94, R94, RZ, P2 ;  /* 0x000000ff5e5e7208 */ /* 0x000fe40001000000 */
[----:B------:R-:W-:Y:S02]  /*6950*/  @!P3 LEA.HI R3, R88, R88, RZ, 0x1 ;  /* 0x000000585803b211 */ /* 0x000fe400078f08ff */
[----:B------:R-:W-:Y:S02]  /*6960*/  FSEL R95, R95, RZ, P2 ;  /* 0x000000ff5f5f7208 */ /* 0x000fe40001000000 */
[----:B------:R-:W-:-:S05]  /*6970*/  @!P3 SHF.R.S32.HI R3, RZ, 0x1, R3 ;  /* 0x00000001ff03b819 */ /* 0x000fca0000011403 */
[----:B------:R-:W-:Y:S02]  /*6980*/  @!P3 IMAD.IADD R88, R88, 0x1, -R3 ;  /* 0x000000015858b824 */ /* 0x000fe400078e0a03 */
[----:B------:R-:W-:-:S03]  /*6990*/  @!P3 IMAD R91, R3, 0x100000, R91 ;  /* 0x00100000035bb824 */ /* 0x000fc600078e025b */
[----:B------:R-:W-:Y:S01]  /*69a0*/  @!P3 LEA R89, R88, 0x3ff00000, 0x14 ;  /* 0x3ff000005859b811 */ /* 0x000fe200078ea0ff */
[----:B------:R-:W-:-:S06]  /*69b0*/  @!P3 IMAD.MOV.U32 R88, RZ, RZ, RZ ;  /* 0x000000ffff58b224 */ /* 0x000fcc00078e00ff */
[----:B------:R-:W-:-:S11]  /*69c0*/  @!P3 DMUL R94, R90, R88 ;  /* 0x000000585a5eb228 */ /* 0x000fd60000000000 */
.L_x_54:
[----:B------:R-:W-:Y:S01]  /*69d0*/  DFMA R92, R92, R94, R94 ;  /* 0x0000005e5c5c722b */ /* 0x000fe2000000005e */
[----:B------:R-:W-:Y:S01]  /*69e0*/  IMAD.MOV.U32 R90, RZ, RZ, R0 ;  /* 0x000000ffff5a7224 */ /* 0x000fe200078e0000 */
[----:B------:R-:W-:Y:S01]  /*69f0*/  DSETP.NEU.AND P2, PT, |R94|, +INF , PT ;  /* 0x7ff000005e00742a */ /* 0x000fe20003f4d200 */
[----:B------:R-:W-:-:S07]  /*6a00*/  IMAD.MOV.U32 R91, RZ, RZ, 0x0 ;  /* 0x00000000ff5b7424 */ /* 0x000fce00078e00ff */
[----:B------:R-:W-:Y:S02]  /*6a10*/  FSEL R88, R94, R92, !P2 ;  /* 0x0000005c5e587208 */ /* 0x000fe40005000000 */
[----:B------:R-:W-:Y:S01]  /*6a20*/  FSEL R3, R95, R93, !P2 ;  /* 0x0000005d5f037208 */ /* 0x000fe20005000000 */
[----:B------:R-:W-:Y:S06]  /*6a30*/  RET.REL.NODEC R90 `(_Z8simulateP17curandStateXORWOWPdS1_S1_ii) ;  /* 0xffffff945a707950 */ /* 0x000fec0003c3ffff */
        .type           $_Z8simulateP17curandStateXORWOWPdS1_S1_ii$__internal_trig_reduction_slowpathd,@function
        .size           $_Z8simulateP17curandStateXORWOWPdS1_S1_ii$__internal_trig_reduction_slowpathd,(.L_x_74 - $_Z8simulateP17curandStateXORWOWPdS1_S1_ii$__internal_trig_reduction_slowpathd)
$_Z8simulateP17curandStateXORWOWPdS1_S1_ii$__internal_trig_reduction_slowpathd:
[----:B------:R-:W-:Y:S01]  /*6a40*/  SHF.R.U32.HI R15, RZ, 0x14, R14 ;  /* 0x00000014ff0f7819 */ /* 0x000fe2000001160e */
[----:B------:R-:W-:Y:S02]  /*6a50*/  IMAD.MOV.U32 R8, RZ, RZ, R0 ;  /* 0x000000ffff087224 */ /* 0x000fe400078e0000 */
[----:B------:R-:W-:Y:S01]  /*6a60*/  IMAD.MOV.U32 R9, RZ, RZ, R14 ;  /* 0x000000ffff097224 */ /* 0x000fe200078e000e */
[----:B------:R-:W-:Y:S01]  /*6a70*/  LOP3.LUT R3, R15, 0x7ff, RZ, 0xc0, !PT ;  /* 0x000007ff0f037812 */ /* 0x000fe200078ec0ff */
[----:B------:R-:W-:-:S03]  /*6a80*/  IMAD.MOV.U32 R0, RZ, RZ, RZ ;  /* 0x000000ffff007224 */ /* 0x000fc600078e00ff */
[----:B------:R-:W-:-:S13]  /*6a90*/  ISETP.NE.AND P0, PT, R3, 0x7ff, PT ;  /* 0x000007ff0300780c */ /* 0x000fda0003f05270 */
[----:B------:R-:W-:Y:S05]  /*6aa0*/  @!P0 BRA `(.L_x_55) ;  /* 0x0000000800408947 */ /* 0x000fea0003800000 */
[----:B------:R-:W-:Y:S01]  /*6ab0*/  VIADD R0, R3, 0xfffffc00 ;  /* 0xfffffc0003007836 */ /* 0x000fe20000000000 */
[----:B------:R-:W-:Y:S01]  /*6ac0*/  BSSY.RECONVERGENT B2, `(.L_x_56) ;  /* 0x000002d000027945 */ /* 0x000fe20003800200 */
[----:B------:R-:W-:-:S03]  /*6ad0*/  CS2R R20, SRZ ;  /* 0x0000000000147805 */ /* 0x000fc6000001ff00 */
[----:B------:R-:W-:Y:S02]  /*6ae0*/  SHF.R.U32.HI R16, RZ, 0x6, R0 ;  /* 0x00000006ff107819 */ /* 0x000fe40000011600 */
[----:B------:R-:W-:Y:S02]  /*6af0*/  ISETP.GE.U32.AND P0, PT, R0, 0x80, PT ;  /* 0x000000800000780c */ /* 0x000fe40003f06070 */
[C---:B------:R-:W-:Y:S02]  /*6b00*/  IADD3 R0, PT, PT, -R16.reuse, 0x13, RZ ;  /* 0x0000001310007810 */ /* 0x040fe40007ffe1ff */
[----:B------:R-:W-:Y:S02]  /*6b10*/  IADD3 R3, PT, PT, -R16, 0xf, RZ ;  /* 0x0000000f10037810 */ /* 0x000fe40007ffe1ff */
[----:B------:R-:W-:-:S04]  /*6b20*/  SEL R18, R0, 0x12, P0 ;  /* 0x0000001200127807 */ /* 0x000fc80000000000 */
[----:B------:R-:W-:-:S13]  /*6b30*/  ISETP.GE.AND P0, PT, R3, R18, PT ;  /* 0x000000120300720c */ /* 0x000fda0003f06270 */
[----:B------:R-:W-:Y:S05]  /*6b40*/  @P0 BRA `(.L_x_57) ;  /* 0x0000000000900947 */ /* 0x000fea0003800000 */
[----:B------:R-:W0:Y:S01]  /*6b50*/  LDC.64 R24, c[0x0][0x358] ;  /* 0x0000d600ff187b82 */ /* 0x000e220000000a00 */
[C---:B------:R-:W-:Y:S01]  /*6b60*/  SHF.L.U64.HI R9, R8.reuse, 0xb, R9 ;  /* 0x0000000b08097819 */ /* 0x040fe20000010209 */
[----:B------:R-:W-:Y:S01]  /*6b70*/  BSSY.RECONVERGENT B3, `(.L_x_58) ;  /* 0x0000020000037945 */ /* 0x000fe20003800200 */
[----:B------:R-:W-:Y:S01]  /*6b80*/  IMAD.SHL.U32 R17, R8, 0x800, RZ ;  /* 0x0000080008117824 */ /* 0x000fe200078e00ff */
[----:B------:R-:W-:Y:S01]  /*6b90*/  IADD3 R0, PT, PT, RZ, -R16, -R18 ;  /* 0x80000010ff007210 */ /* 0x000fe20007ffe812 */
[----:B------:R-:W-:Y:S01]  /*6ba0*/  IMAD.MOV.U32 R4, RZ, RZ, RZ ;  /* 0x000000ffff047224 */ /* 0x000fe200078e00ff */
[----:B------:R-:W-:Y:S02]  /*6bb0*/  CS2R R20, SRZ ;  /* 0x0000000000147805 */ /* 0x000fe4000001ff00 */
[----:B------:R-:W-:-:S07]  /*6bc0*/  LOP3.LUT R19, R9, 0x80000000, RZ, 0xfc, !PT ;  /* 0x8000000009137812 */ /* 0x000fce00078efcff */
.L_x_59:
[----:B------:R-:W1:Y:S01]  /*6bd0*/  LDC.64 R8, c[0x4][0x40] ;  /* 0x01001000ff087b82 */ /* 0x000e620000000a00 */
[----:B0-----:R-:W-:Y:S02]  /*6be0*/  R2UR UR8, R24 ;  /* 0x00000000180872ca */ /* 0x001fe400000e0000 */
[----:B------:R-:W-:Y:S01]  /*6bf0*/  R2UR UR9, R25 ;  /* 0x00000000190972ca */ /* 0x000fe200000e0000 */
[----:B-1----:R-:W-:-:S12]  /*6c00*/  IMAD.WIDE R8, R3, 0x8, R8 ;  /* 0x0000000803087825 */ /* 0x002fd800078e0208 */
[----:B------:R-:W2:Y:S01]  /*6c10*/  LDG.E.64.CONSTANT R8, desc[UR8][R8.64] ;  /* 0x0000000808087981 */ /* 0x000ea2000c1e9b00 */
[----:B------:R-:W-:Y:S02]  /*6c20*/  VIADD R0, R0, 0x1 ;  /* 0x0000000100007836 */ /* 0x000fe40000000000 */
[----:B------:R-:W-:Y:S02]  /*6c30*/  VIADD R3, R3, 0x1 ;  /* 0x0000000103037836 */ /* 0x000fe40000000000 */
[----:B--2---:R-:W-:-:S04]  /*6c40*/  IMAD.WIDE.U32 R10, P2, R8, R17, R20 ;  /* 0x00000011080a7225 */ /* 0x004fc80007840014 */
[----:B------:R-:W-:Y:S02]  /*6c50*/  IMAD R13, R8, R19, RZ ;  /* 0x00000013080d7224 */ /* 0x000fe400078e02ff */
[CC--:B------:R-:W-:Y:S02]  /*6c60*/  IMAD R20, R9.reuse, R17.reuse, RZ ;  /* 0x0000001109147224 */ /* 0x0c0fe400078e02ff */
[----:B------:R-:W-:Y:S01]  /*6c70*/  IMAD.HI.U32 R21, R9, R17, RZ ;  /* 0x0000001109157227 */ /* 0x000fe200078e00ff */
[----:B------:R-:W-:-:S03]  /*6c80*/  IADD3 R11, P0, PT, R13, R11, RZ ;  /* 0x0000000b0d0b7210 */ /* 0x000fc60007f1e0ff */
[----:B------:R-:W-:Y:S01]  /*6c90*/  IMAD R13, R4, 0x8, R1 ;  /* 0x00000008040d7824 */ /* 0x000fe200078e0201 */
[----:B------:R-:W-:Y:S01]  /*6ca0*/  IADD3 R11, P1, PT, R20, R11, RZ ;  /* 0x0000000b140b7210 */ /* 0x000fe20007f3e0ff */
[----:B------:R-:W-:-:S04]  /*6cb0*/  IMAD.HI.U32 R20, R8, R19, RZ ;  /* 0x0000001308147227 */ /* 0x000fc800078e00ff */
[----:B------:R-:W-:Y:S01]  /*6cc0*/  IMAD.X R8, RZ, RZ, R20, P2 ;  /* 0x000000ffff087224 */ /* 0x000fe200010e0614 */
[----:B------:R1:W-:Y:S01]  /*6cd0*/  STL.64 [R13], R10 ;  /* 0x0000000a0d007387 */ /* 0x0003e20000100a00 */
[----:B------:R-:W-:-:S03]  /*6ce0*/  IMAD.HI.U32 R22, R9, R19, RZ ;  /* 0x0000001309167227 */ /* 0x000fc600078e00ff */
[----:B------:R-:W-:Y:S01]  /*6cf0*/  IADD3.X R8, P0, PT, R21, R8, RZ, P0, !PT ;  /* 0x0000000815087210 */ /* 0x000fe2000071e4ff */
[----:B------:R-:W-:Y:S02]  /*6d00*/  IMAD R9, R9, R19, RZ ;  /* 0x0000001309097224 */ /* 0x000fe400078e02ff */
[----:B------:R-:W-:-:S03]  /*6d10*/  VIADD R4, R4, 0x1 ;  /* 0x0000000104047836 */ /* 0x000fc60000000000 */
[----:B------:R-:W-:Y:S01]  /*6d20*/  IADD3.X R20, P1, PT, R9, R8, RZ, P1, !PT ;  /* 0x0000000809147210 */ /* 0x000fe20000f3e4ff */
[----:B------:R-:W-:Y:S01]  /*6d30*/  IMAD.X R8, RZ, RZ, R22, P0 ;  /* 0x000000ffff087224 */ /* 0x000fe200000e0616 */
[----:B------:R-:W-:-:S03]  /*6d40*/  ISETP.NE.AND P0, PT, R0, -0xf, PT ;  /* 0xfffffff10000780c */ /* 0x000fc60003f05270 */
[----:B------:R-:W-:-:S10]  /*6d50*/  IMAD.X R21, RZ, RZ, R8, P1 ;  /* 0x000000ffff157224 */ /* 0x000fd400008e0608 */
[----:B-1----:R-:W-:Y:S05]  /*6d60*/  @P0 BRA `(.L_x_59) ;  /* 0xfffffffc00980947 */ /* 0x002fea000383ffff */
[----:B------:R-:W-:Y:S05]  /*6d70*/  BSYNC.RECONVERGENT B3 ;  /* 0x0000000000037941 */ /* 0x000fea0003800200 */
.L_x_58:
[----:B------:R-:W-:-:S07]  /*6d80*/  IMAD.MOV.U32 R3, RZ, RZ, R18 ;  /* 0x000000ffff037224 */ /* 0x000fce00078e0012 */
.L_x_57:
[----:B------:R-:W-:Y:S05]  /*6d90*/  BSYNC.RECONVERGENT B2 ;  /* 0x0000000000027941 */ /* 0x000fea0003800200 */
.L_x_56:
[----:B------:R-:W-:Y:S01]  /*6da0*/  LOP3.LUT P0, R25, R15, 0x3f, RZ, 0xc0, !PT ;  /* 0x0000003f0f197812 */ /* 0x000fe2000780c0ff */
[----:B------:R-:W-:-:S04]  /*6db0*/  IMAD.IADD R0, R16, 0x1, R3 ;  /* 0x0000000110007824 */ /* 0x000fc800078e0203 */
[----:B------:R-:W-:-:S05]  /*6dc0*/  IMAD.U32 R23, R0, 0x8, R1 ;  /* 0x0000000800177824 */ /* 0x000fca00078e0001 */
[----:B------:R0:W-:Y:S04]  /*6dd0*/  STL.64 [R23+-0x78], R20 ;  /* 0xffff881417007387 */ /* 0x0001e80000100a00 */
[----:B------:R-:W2:Y:S04]  /*6de0*/  @P0 LDL.64 R10, [R1+0x8] ;  /* 0x00000800010a0983 */ /* 0x000ea80000100a00 */
[----:B------:R-:W3:Y:S04]  /*6df0*/  LDL.64 R18, [R1+0x10] ;  /* 0x0000100001127983 */ /* 0x000ee80000100a00 */
[----:B------:R-:W4:Y:S01]  /*6e00*/  LDL.64 R8, [R1+0x18] ;  /* 0x0000180001087983 */ /* 0x000f220000100a00 */
[----:B------:R-:W-:Y:S01]  /*6e10*/  @P0 LOP3.LUT R0, R25, 0x3f, RZ, 0x3c, !PT ;  /* 0x0000003f19000812 */ /* 0x000fe200078e3cff */
[----:B------:R-:W-:Y:S01]  /*6e20*/  BSSY.RECONVERGENT B2, `(.L_x_60) ;  /* 0x0000034000027945 */ /* 0x000fe20003800200 */
[----:B--2---:R-:W-:-:S02]  /*6e30*/  @P0 SHF.R.U64 R3, R10, 0x1, R11 ;  /* 0x000000010a030819 */ /* 0x004fc4000000120b */
[----:B------:R-:W-:Y:S02]  /*6e40*/  @P0 SHF.R.U32.HI R11, RZ, 0x1, R11 ;  /* 0x00000001ff0b0819 */ /* 0x000fe4000001160b */
[CC--:B---3--:R-:W-:Y:S02]  /*6e50*/  @P0 SHF.L.U32 R10, R18.reuse, R25.reuse, RZ ;  /* 0x00000019120a0219 */ /* 0x0c8fe400000006ff */
[----:B------:R-:W-:Y:S02]  /*6e60*/  @P0 SHF.R.U64 R3, R3, R0, R11 ;  /* 0x0000000003030219 */ /* 0x000fe4000000120b */
[--C-:B------:R-:W-:Y:S02]  /*6e70*/  @P0 SHF.R.U32.HI R17, RZ, 0x1, R19.reuse ;  /* 0x00000001ff110819 */ /* 0x100fe40000011613 */
[C-C-:B------:R-:W-:Y:S02]  /*6e80*/  @P0 SHF.R.U64 R15, R18.reuse, 0x1, R19.reuse ;  /* 0x00000001120f0819 */ /* 0x140fe40000001213 */
[----:B------:R-:W-:-:S02]  /*6e90*/  @P0 SHF.L.U64.HI R13, R18, R25, R19 ;  /* 0x00000019120d0219 */ /* 0x000fc40000010213 */
[-C--:B------:R-:W-:Y:S02]  /*6ea0*/  @P0 SHF.R.U32.HI R4, RZ, R0.reuse, R11 ;  /* 0x00000000ff040219 */ /* 0x080fe4000001160b */
[----:B------:R-:W-:Y:S02]  /*6eb0*/  @P0 LOP3.LUT R18, R10, R3, RZ, 0xfc, !PT ;  /* 0x000000030a120212 */ /* 0x000fe400078efcff */
[-C--:B----4-:R-:W-:Y:S02]  /*6ec0*/  @P0 SHF.L.U32 R11, R8, R25.reuse, RZ ;  /* 0x00000019080b0219 */ /* 0x090fe400000006ff */
[----:B------:R-:W-:Y:S01]  /*6ed0*/  @P0 SHF.R.U64 R16, R15, R0, R17 ;  /* 0x000000000f100219 */ /* 0x000fe20000001211 */
[----:B------:R-:W-:Y:S01]  /*6ee0*/  IMAD.SHL.U32 R10, R18, 0x4, RZ ;  /* 0x00000004120a7824 */ /* 0x000fe200078e00ff */
[----:B------:R-:W-:Y:S02]  /*6ef0*/  @P0 LOP3.LUT R19, R13, R4, RZ, 0xfc, !PT ;  /* 0x000000040d130212 */ /* 0x000fe400078efcff */
[----:B------:R-:W-:-:S02]  /*6f00*/  @P0 SHF.L.U64.HI R3, R8, R25, R9 ;  /* 0x0000001908030219 */ /* 0x000fc40000010209 */
[----:B------:R-:W-:Y:S02]  /*6f10*/  @P0 SHF.R.U32.HI R0, RZ, R0, R17 ;  /* 0x00000000ff000219 */ /* 0x000fe40000011611 */
[----:B------:R-:W-:Y:S02]  /*6f20*/  @P0 LOP3.LUT R8, R11, R16, RZ, 0xfc, !PT ;  /* 0x000000100b080212 */ /* 0x000fe400078efcff */
[----:B------:R-:W-:Y:S02]  /*6f30*/  SHF.L.U64.HI R18, R18, 0x2, R19 ;  /* 0x0000000212127819 */ /* 0x000fe40000010213 */
[----:B------:R-:W-:Y:S02]  /*6f40*/  @P0 LOP3.LUT R9, R3, R0, RZ, 0xfc, !PT ;  /* 0x0000000003090212 */ /* 0x000fe400078efcff */
[----:B------:R-:W-:Y:S02]  /*6f50*/  SHF.L.W.U32.HI R19, R19, 0x2, R8 ;  /* 0x0000000213137819 */ /* 0x000fe40000010e08 */
[----:B------:R-:W-:-:S02]  /*6f60*/  IADD3 RZ, P0, PT, RZ, -R10, RZ ;  /* 0x8000000affff7210 */ /* 0x000fc40007f1e0ff */
[----:B------:R-:W-:Y:S02]  /*6f70*/  LOP3.LUT R3, RZ, R18, RZ, 0x33, !PT ;  /* 0x00000012ff037212 */ /* 0x000fe400078e33ff */
[----:B------:R-:W-:Y:S02]  /*6f80*/  SHF.L.W.U32.HI R0, R8, 0x2, R9 ;  /* 0x0000000208007819 */ /* 0x000fe40000010e09 */
[----:B------:R-:W-:Y:S02]  /*6f90*/  LOP3.LUT R4, RZ, R19, RZ, 0x33, !PT ;  /* 0x00000013ff047212 */ /* 0x000fe400078e33ff */
[----:B------:R-:W-:Y:S02]  /*6fa0*/  IADD3.X R3, P0, PT, RZ, R3, RZ, P0, !PT ;  /* 0x00000003ff037210 */ /* 0x000fe4000071e4ff */
[----:B------:R-:W-:Y:S02]  /*6fb0*/  LOP3.LUT R8, RZ, R0, RZ, 0x33, !PT ;  /* 0x00000000ff087212 */ /* 0x000fe400078e33ff */
[----:B------:R-:W-:-:S02]  /*6fc0*/  IADD3.X R4, P1, PT, RZ, R4, RZ, P0, !PT ;  /* 0x00000004ff047210 */ /* 0x000fc4000073e4ff */
[----:B------:R-:W-:-:S03]  /*6fd0*/  ISETP.GT.U32.AND P2, PT, R19, -0x1, PT ;  /* 0xffffffff1300780c */ /* 0x000fc60003f44070 */
[----:B------:R-:W-:Y:S01]  /*6fe0*/  IMAD.X R11, RZ, RZ, R8, P1 ;  /* 0x000000ffff0b7224 */ /* 0x000fe200008e0608 */
[----:B------:R-:W-:-:S04]  /*6ff0*/  ISETP.GT.AND.EX P0, PT, R0, -0x1, PT, P2 ;  /* 0xffffffff0000780c */ /* 0x000fc80003f04320 */
[----:B------:R-:W-:Y:S02]  /*7000*/  SEL R17, R0, R11, P0 ;  /* 0x0000000b00117207 */ /* 0x000fe40000000000 */
[----:B------:R-:W-:Y:S02]  /*7010*/  SEL R16, R19, R4, P0 ;  /* 0x0000000413107207 */ /* 0x000fe40000000000 */
[----:B------:R-:W-:Y:S02]  /*7020*/  ISETP.NE.U32.AND P1, PT, R17, RZ, PT ;  /* 0x000000ff1100720c */ /* 0x000fe40003f25070 */
[----:B------:R-:W-:Y:S02]  /*7030*/  SEL R15, R18, R3, P0 ;  /* 0x00000003120f7207 */ /* 0x000fe40000000000 */
[----:B------:R-:W-:Y:S01]  /*7040*/  SEL R4, R16, R17, !P1 ;  /* 0x0000001110047207 */ /* 0x000fe20004800000 */
[----:B------:R-:W-:-:S05]  /*7050*/  @!P0 IMAD.MOV R10, RZ, RZ, -R10 ;  /* 0x000000ffff0a8224 */ /* 0x000fca00078e0a0a */
[----:B------:R-:W1:Y:S02]  /*7060*/  FLO.U32 R4, R4 ;  /* 0x0000000400047300 */ /* 0x000e6400000e0000 */
[C---:B-1----:R-:W-:Y:S02]  /*7070*/  IADD3 R8, PT, PT, -R4.reuse, 0x1f, RZ ;  /* 0x0000001f04087810 */ /* 0x042fe40007ffe1ff */
[----:B------:R-:W-:-:S03]  /*7080*/  IADD3 R13, PT, PT, -R4, 0x3f, RZ ;  /* 0x0000003f040d7810 */ /* 0x000fc60007ffe1ff */
[----:B------:R-:W-:-:S05]  /*7090*/  @P1 IMAD.MOV R13, RZ, RZ, R8 ;  /* 0x000000ffff0d1224 */ /* 0x000fca00078e0208 */
[----:B------:R-:W-:-:S13]  /*70a0*/  ISETP.NE.AND P1, PT, R13, RZ, PT ;  /* 0x000000ff0d00720c */ /* 0x000fda0003f25270 */
[----:B0-----:R-:W-:Y:S05]  /*70b0*/  @!P1 BRA `(.L_x_61) ;  /* 0x0000000000289947 */ /* 0x001fea0003800000 */
[--C-:B------:R-:W-:Y:S02]  /*70c0*/  SHF.R.U64 R11, R10, 0x1, R15.reuse ;  /* 0x000000010a0b7819 */ /* 0x100fe4000000120f */
[C---:B------:R-:W-:Y:S02]  /*70d0*/  LOP3.LUT R3, R13.reuse, 0x3f, RZ, 0xc0, !PT ;  /* 0x0000003f0d037812 */ /* 0x040fe400078ec0ff */
[----:B------:R-:W-:Y:S02]  /*70e0*/  SHF.R.U32.HI R15, RZ, 0x1, R15 ;  /* 0x00000001ff0f7819 */ /* 0x000fe4000001160f */
[----:B------:R-:W-:Y:S02]  /*70f0*/  LOP3.LUT R4, R13, 0x3f, RZ, 0xc, !PT ;  /* 0x0000003f0d047812 */ /* 0x000fe400078e0cff */
[CC--:B------:R-:W-:Y:S02]  /*7100*/  SHF.L.U64.HI R17, R16.reuse, R3.reuse, R17 ;  /* 0x0000000310117219 */ /* 0x0c0fe40000010211 */
[----:B------:R-:W-:-:S02]  /*7110*/  SHF.L.U32 R8, R16, R3, RZ ;  /* 0x0000000310087219 */ /* 0x000fc400000006ff */
[-CC-:B------:R-:W-:Y:S02]  /*7120*/  SHF.R.U64 R3, R11, R4.reuse, R15.reuse ;  /* 0x000000040b037219 */ /* 0x180fe4000000120f */
[----:B------:R-:W-:Y:S02]  /*7130*/  SHF.R.U32.HI R4, RZ, R4, R15 ;  /* 0x00000004ff047219 */ /* 0x000fe4000001160f */
[----:B------:R-:W-:Y:S02]  /*7140*/  LOP3.LUT R16, R8, R3, RZ, 0xfc, !PT ;  /* 0x0000000308107212 */ /* 0x000fe400078efcff */
[----:B------:R-:W-:-:S07]  /*7150*/  LOP3.LUT R17, R17, R4, RZ, 0xfc, !PT ;  /* 0x0000000411117212 */ /* 0x000fce00078efcff */
.L_x_61:
[----:B------:R-:W-:Y:S05]  /*7160*/  BSYNC.RECONVERGENT B2 ;  /* 0x0000000000027941 */ /* 0x000fea0003800200 */
.L_x_60:
[----:B------:R-:W-:-:S04]  /*7170*/  IMAD.WIDE.U32 R18, R16, 0x2168c235, RZ ;  /* 0x2168c23510127825 */ /* 0x000fc800078e00ff */
[----:B------:R-:W-:Y:S01]  /*7180*/  IMAD.MOV.U32 R10, RZ, RZ, R19 ;  /* 0x000000ffff0a7224 */ /* 0x000fe200078e0013 */
[----:B------:R-:W-:Y:S01]  /*7190*/  IADD3 RZ, P1, PT, R18, R18, RZ ;  /* 0x0000001212ff7210 */ /* 0x000fe20007f3e0ff */
[----:B------:R-:W-:Y:S02]  /*71a0*/  IMAD.MOV.U32 R11, RZ, RZ, RZ ;  /* 0x000000ffff0b7224 */ /* 0x000fe400078e00ff */
[----:B------:R-:W-:-:S04]  /*71b0*/  IMAD.HI.U32 R3, R17, -0x36f0255e, RZ ;  /* 0xc90fdaa211037827 */ /* 0x000fc800078e00ff */
[----:B------:R-:W-:-:S04]  /*71c0*/  IMAD.WIDE.U32 R10, R16, -0x36f0255e, R10 ;  /* 0xc90fdaa2100a7825 */ /* 0x000fc800078e000a */
[----:B------:R-:W-:-:S04]  /*71d0*/  IMAD.WIDE.U32 R10, P2, R17, 0x2168c235, R10 ;  /* 0x2168c235110a7825 */ /* 0x000fc8000784000a */
[----:B------:R-:W-:Y:S01]  /*71e0*/  IMAD R17, R17, -0x36f0255e, RZ ;  /* 0xc90fdaa211117824 */ /* 0x000fe200078e02ff */
[----:B------:R-:W-:Y:S01]  /*71f0*/  IADD3.X RZ, P1, PT, R10, R10, RZ, P1, !PT ;  /* 0x0000000a0aff7210 */ /* 0x000fe20000f3e4ff */
[----:B------:R-:W-:-:S03]  /*7200*/  IMAD.X R3, RZ, RZ, R3, P2 ;  /* 0x000000ffff037224 */ /* 0x000fc600010e0603 */
[----:B------:R-:W-:-:S04]  /*7210*/  IADD3 R4, P2, PT, R17, R11, RZ ;  /* 0x0000000b11047210 */ /* 0x000fc80007f5e0ff */
[C---:B------:R-:W-:Y:S01]  /*7220*/  ISETP.GT.U32.AND P3, PT, R4.reuse, RZ, PT ;  /* 0x000000ff0400720c */ /* 0x040fe20003f64070 */
[----:B------:R-:W-:Y:S01]  /*7230*/  IMAD.X R3, RZ, RZ, R3, P2 ;  /* 0x000000ffff037224 */ /* 0x000fe200010e0603 */
[----:B------:R-:W-:-:S04]  /*7240*/  IADD3.X R11, P2, PT, R4, R4, RZ, P1, !PT ;  /* 0x00000004040b7210 */ /* 0x000fc80000f5e4ff */
[C---:B------:R-:W-:Y:S01]  /*7250*/  ISETP.GT.AND.EX P1, PT, R3.reuse, RZ, PT, P3 ;  /* 0x000000ff0300720c */ /* 0x040fe20003f24330 */
[----:B------:R-:W-:-:S03]  /*7260*/  IMAD.X R8, R3, 0x1, R3, P2 ;  /* 0x0000000103087824 */ /* 0x000fc600010e0603 */
[----:B------:R-:W-:Y:S02]  /*7270*/  SEL R11, R11, R4, P1 ;  /* 0x000000040b0b7207 */ /* 0x000fe40000800000 */
[----:B------:R-:W-:Y:S02]  /*7280*/  SEL R3, R8, R3, P1 ;  /* 0x0000000308037207 */ /* 0x000fe40000800000 */
[----:B------:R-:W-:Y:S02]  /*7290*/  IADD3 R8, P2, PT, R11, 0x1, RZ ;  /* 0x000000010b087810 */ /* 0x000fe40007f5e0ff */
[----:B------:R-:W-:-:S03]  /*72a0*/  SEL R4, RZ, 0xffffffff, !P1 ;  /* 0xffffffffff047807 */ /* 0x000fc60004800000 */
[----:B------:R-:W-:Y:S01]  /*72b0*/  IMAD.X R11, RZ, RZ, R3, P2 ;  /* 0x000000ffff0b7224 */ /* 0x000fe200010e0603 */
[----:B------:R-:W-:Y:S01]  /*72c0*/  LOP3.LUT P1, R3, R14, 0x80000000, RZ, 0xc0, !PT ;  /* 0x800000000e037812 */ /* 0x000fe2000782c0ff */
[----:B------:R-:W-:Y:S01]  /*72d0*/  IMAD.IADD R4, R4, 0x1, -R13 ;  /* 0x0000000104047824 */ /* 0x000fe200078e0a0d */
[----:B------:R-:W-:Y:S02]  /*72e0*/  SHF.R.U32.HI R13, RZ, 0x1e, R9 ;  /* 0x0000001eff0d7819 */ /* 0x000fe40000011609 */
[----:B------:R-:W-:Y:S01]  /*72f0*/  SHF.R.U64 R8, R8, 0xa, R11 ;  /* 0x0000000a08087819 */ /* 0x000fe2000000120b */
[----:B------:R-:W-:Y:S01]  /*7300*/  IMAD.SHL.U32 R4, R4, 0x100000, RZ ;  /* 0x0010000004047824 */ /* 0x000fe200078e00ff */
[----:B------:R-:W-:Y:S02]  /*7310*/  LEA.HI R0, R0, R13, RZ, 0x1 ;  /* 0x0000000d00007211 */ /* 0x000fe400078f08ff */
[----:B------:R-:W-:Y:S02]  /*7320*/  IADD3 R8, P2, PT, R8, 0x1, RZ ;  /* 0x0000000108087810 */ /* 0x000fe40007f5e0ff */
[----:B------:R-:W-:-:S02]  /*7330*/  @!P0 LOP3.LUT R3, R3, 0x80000000, RZ, 0x3c, !PT ;  /* 0x8000000003038812 */ /* 0x000fc400078e3cff */
[----:B------:R-:W-:Y:S01]  /*7340*/  LEA.HI.X R11, R11, RZ, RZ, 0x16, P2 ;  /* 0x000000ff0b0b7211 */ /* 0x000fe200010fb4ff */
[----:B------:R-:W-:-:S03]  /*7350*/  @P1 IMAD.MOV R0, RZ, RZ, -R0 ;  /* 0x000000ffff001224 */ /* 0x000fc600078e0a00 */
[--C-:B------:R-:W-:Y:S02]  /*7360*/  SHF.R.U64 R8, R8, 0x1, R11.reuse ;  /* 0x0000000108087819 */ /* 0x100fe4000000120b */
[----:B------:R-:W-:Y:S02]  /*7370*/  SHF.R.U32.HI R9, RZ, 0x1, R11 ;  /* 0x00000001ff097819 */ /* 0x000fe4000001160b */
[----:B------:R-:W-:-:S04]  /*7380*/  IADD3 R8, P2, P3, RZ, RZ, R8 ;  /* 0x000000ffff087210 */ /* 0x000fc80007b5e008 */
[----:B------:R-:W-:-:S04]  /*7390*/  IADD3.X R4, PT, PT, R4, 0x3fe00000, R9, P2, P3 ;  /* 0x3fe0000004047810 */ /* 0x000fc800017e6409 */
[----:B------:R-:W-:-:S07]  /*73a0*/  LOP3.LUT R9, R4, R3, RZ, 0xfc, !PT ;  /* 0x0000000304097212 */ /* 0x000fce00078efcff */
.L_x_55:
[----:B------:R-:W-:-:S04]  /*73b0*/  IMAD.MOV.U32 R13, RZ, RZ, 0x0 ;  /* 0x00000000ff0d7424 */ /* 0x000fc800078e00ff */
[----:B------:R-:W-:Y:S05]  /*73c0*/  RET.REL.NODEC R12 `(_Z8simulateP17curandStateXORWOWPdS1_S1_ii) ;  /* 0xffffff8c0c0c7950 */ /* 0x000fea0003c3ffff */
.L_x_62:
[----:B------:R-:W-:-:S00]  /*73d0*/  BRA `(.L_x_62) ;  /* 0xfffffffc00fc7947 */ /* 0x000fc0000383ffff */
[----:B------:R-:W-:-:S00]  /*73e0*/  NOP ;  /* 0x0000000000007918 */ /* 0x000fc00000000000 */
        /* <DEDUP_REMOVED lines=9> */
.L_x_74:


//--------------------- .text._Z4initjP17curandStateXORWOW --------------------------
	.section	.text._Z4initjP17curandStateXORWOW,"ax",@progbits
	.align	128
        .global         _Z4initjP17curandStateXORWOW
        .type           _Z4initjP17curandStateXORWOW,@function
        .size           _Z4initjP17curandStateXORWOW,(.L_x_76 - _Z4initjP17curandStateXORWOW)
        .other          _Z4initjP17curandStateXORWOW,@"STO_CUDA_ENTRY STV_DEFAULT"
_Z4initjP17curandStateXORWOW:
.text._Z4initjP17curandStateXORWOW:
[----:B------:R-:W-:Y:S01]  /*0000*/  LDC R1, c[0x0][0x37c] ;  /* 0x0000df00ff017b82 */ /* 0x000fe20000000800 */
[----:B------:R-:W0:Y:S07]  /*0010*/  S2R R13, SR_TID.X ;  /* 0x00000000000d7919 */ /* 0x000e2e0000002100 */
[----:B------:R-:W0:Y:S08]  /*0020*/  S2UR UR4, SR_CTAID.X ;  /* 0x00000000000479c3 */ /* 0x000e300000002500 */
[----:B------:R-:W0:Y:S02]  /*0030*/  LDC R0, c[0x0][0x360] ;  /* 0x0000d800ff007b82 */ /* 0x000e240000000800 */
[----:B0-----:R-:W-:-:S05]  /*0040*/  IMAD R13, R0, UR4, R13 ;  /* 0x00000004000d7c24 */ /* 0x001fca000f8e020d */
[----:B------:R-:W-:-:S13]  /*0050*/  ISETP.GT.AND P0, PT, R13, 0x1869f, PT ;  /* 0x0001869f0d00780c */ /* 0x000fda0003f04270 */
[----:B------:R-:W-:Y:S05]  /*0060*/  @P0 EXIT ;  /* 0x000000000000094d */ /* 0x000fea0003800000 */
[----:B------:R-:W0:Y:S01]  /*0070*/  LDC R0, c[0x0][0x380] ;  /* 0x0000e000ff007b82 */ /* 0x000e220000000800 */
[----:B------:R-:W1:Y:S01]  /*0080*/  LDCU.64 UR4, c[0x0][0x358] ;  /* 0x00006b00ff0477ac */ /* 0x000e620008000a00 */
[----:B------:R-:W-:Y:S01]  /*0090*/  IMAD.MOV.U32 R5, RZ, RZ, -0x75bd8fc ;  /* 0xf8a42704ff057424 */ /* 0x000fe200078e00ff */
[----:B------:R-:W-:Y:S01]  /*00a0*/  ISETP.NE.AND P0, PT, R13, RZ, PT ;  /* 0x000000ff0d00720c */ /* 0x000fe20003f05270 */
[----:B------:R-:W-:Y:S01]  /*00b0*/  IMAD.MOV.U32 R8, RZ, RZ, -0x23270784 ;  /* 0xdcd8f87cff087424 */ /* 0x000fe200078e00ff */
[----:B------:R-:W-:Y:S03]  /*00c0*/  BSSY.RECONVERGENT B0, `(.L_x_63) ;  /* 0x00000dd000007945 */ /* 0x000fe60003800200 */
[----:B------:R-:W2:Y:S01]  /*00d0*/  LDC.64 R6, c[0x0][0x388] ;  /* 0x0000e200ff067b82 */ /* 0x000ea20000000a00 */
[----:B0-----:R-:W-:-:S05]  /*00e0*/  LOP3.LUT R0, R0, 0xaad26b49, RZ, 0x3c, !PT ;  /* 0xaad26b4900007812 */ /* 0x001fca00078e3cff */
[----:B------:R-:W-:Y:S02]  /*00f0*/  IMAD R0, R0, 0x4182bed5, RZ ;  /* 0x4182bed500007824 */ /* 0x000fe400078e02ff */
[----:B--2---:R-:W-:-:S03]  /*0100*/  IMAD.WIDE R6, R13, 0x30, R6 ;  /* 0x000000300d067825 */ /* 0x004fc600078e0206 */
[C---:B------:R-:W-:Y:S01]  /*0110*/  LOP3.LUT R4, R0.reuse, 0x159a55e5, RZ, 0x3c, !PT ;  /* 0x159a55e500047812 */ /* 0x040fe200078e3cff */
[C---:B------:R-:W-:Y:S02]  /*0120*/  VIADD R2, R0.reuse, 0xd9f6dc18 ;  /* 0xd9f6dc1800027836 */ /* 0x040fe40000000000 */
[C---:B------:R-:W-:Y:S02]  /*0130*/  VIADD R3, R0.reuse, 0x75bcd15 ;  /* 0x075bcd1500037836 */ /* 0x040fe40000000000 */
[----:B-1----:R0:W-:Y:S01]  /*0140*/  STG.E.64 desc[UR4][R6.64+0x8], R4 ;  /* 0x0000080406007986 */ /* 0x0021e2000c101b04 */
[----:B------:R-:W-:-:S03]  /*0150*/  VIADD R9, R0, 0x583f19 ;  /* 0x00583f1900097836 */ /* 0x000fc60000000000 */
[----:B------:R0:W-:Y:S04]  /*0160*/  STG.E.64 desc[UR4][R6.64], R2 ;  /* 0x0000000206007986 */ /* 0x0001e8000c101b04 */
[----:B------:R0:W-:Y:S01]  /*0170*/  STG.E.64 desc[UR4][R6.64+0x10], R8 ;  /* 0x0000100806007986 */ /* 0x0001e2000c101b04 */
[----:B------:R-:W-:Y:S05]  /*0180*/  @!P0 BRA `(.L_x_64) ;  /* 0x0000000c00408947 */ /* 0x000fea0003800000 */
[----:B------:R-:W-:Y:S01]  /*0190*/  SHF.R.S32.HI R0, RZ, 0x1f, R13 ;  /* 0x0000001fff007819 */ /* 0x000fe2000001140d */
[----:B------:R-:W-:-:S07]  /*01a0*/  IMAD.MOV.U32 R12, RZ, RZ, RZ ;  /* 0x000000ffff0c7224 */ /* 0x000fce00078e00ff */
.L_x_70:
[----:B0-----:R-:W-:Y:S01]  /*01b0*/  LOP3.LUT R2, R13, 0x3, RZ, 0xc0, !PT ;  /* 0x000000030d027812 */ /* 0x001fe200078ec0ff */
[----:B------:R-:W-:Y:S03]  /*01c0*/  BSSY.RECONVERGENT B1, `(.L_x_65) ;  /* 0x00000c6000017945 */ /* 0x000fe60003800200 */
[----:B------:R-:W-:-:S04]  /*01d0*/  ISETP.NE.U32.AND P0, PT, R2, RZ, PT ;  /* 0x000000ff0200720c */ /* 0x000fc80003f05070 */
[----:B------:R-:W-:-:S13]  /*01e0*/  ISETP.NE.AND.EX P0, PT, RZ, RZ, PT, P0 ;  /* 0x000000ffff00720c */ /* 0x000fda0003f05300 */
[----:B------:R-:W-:Y:S05]  /*01f0*/  @!P0 BRA `(.L_x_66) ;  /* 0x0000000c00088947 */ /* 0x000fea0003800000 */
[----:B------:R-:W0:Y:S01]  /*0200*/  LDC.64 R8, c[0x4][RZ] ;  /* 0x01000000ff087b82 */ /* 0x000e220000000a00 */
[----:B------:R-:W-:Y:S02]  /*0210*/  IMAD.MOV.U32 R14, RZ, RZ, RZ ;  /* 0x000000ffff0e7224 */ /* 0x000fe400078e00ff */
[----:B0-----:R-:W-:-:S07]  /*0220*/  IMAD.WIDE.U32 R8, R12, 0xc80, R8 ;  /* 0x00000c800c087825 */ /* 0x001fce00078e0008 */
.L_x_69:
[----:B0-----:R-:W-:Y:S01]  /*0230*/  IMAD.MOV.U32 R15, RZ, RZ, RZ ;  /* 0x000000ffff0f7224 */ /* 0x001fe200078e00ff */
[----:B------:R-:W-:Y:S01]  /*0240*/  CS2R R2, SRZ ;  /* 0x0000000000027805 */ /* 0x000fe2000001ff00 */
[----:B------:R-:W-:Y:S01]  /*0250*/  IMAD.MOV.U32 R17, RZ, RZ, RZ ;  /* 0x000000ffff117224 */ /* 0x000fe200078e00ff */
[----:B------:R-:W-:-:S07]  /*0260*/  CS2R R4, SRZ ;  /* 0x0000000000047805 */ /* 0x000fce000001ff00 */
.L_x_68:
[----:B------:R-:W-:-:S05]  /*0270*/  IMAD.WIDE.U32 R10, R17, 0x4, R6 ;  /* 0x00000004110a7825 */ /* 0x000fca00078e0006 */
[----:B------:R0:W5:Y:S01]  /*0280*/  LDG.E R16, desc[UR4][R10.64+0x4] ;  /* 0x000004040a107981 */ /* 0x000162000c1e1900 */
[----:B------:R-:W-:-:S07]  /*0290*/  IMAD.MOV.U32 R19, RZ, RZ, RZ ;  /* 0x000000ffff137224 */ /* 0x000fce00078e00ff */
.L_x_67:
[----:B-----5:R-:W-:Y:S01]  /*02a0*/  SHF.R.U32.HI R24, RZ, R19, R16 ;  /* 0x00000013ff187219 */ /* 0x020fe20000011610 */
[----:B0-----:R-:W-:-:S03]  /*02b0*/  IMAD.SHL.U32 R10, R17, 0x20, RZ ;  /* 0x00000020110a7824 */ /* 0x001fc600078e00ff */
[----:B------:R-:W-:Y:S01]  /*02c0*/  LOP3.LUT R11, R24, 0x1, RZ, 0xc0, !PT ;  /* 0x00000001180b7812 */ /* 0x000fe200078ec0ff */
[----:B------:R-:W-:-:S03]  /*02d0*/  IMAD.IADD R10, R10, 0x1, R19 ;  /* 0x000000010a0a7824 */ /* 0x000fc600078e0213 */
[----:B------:R-:W-:Y:S01]  /*02e0*/  ISETP.NE.U32.AND P0, PT, R11, 0x1, PT ;  /* 0x000000010b00780c */ /* 0x000fe20003f05070 */
[----:B------:R-:W-:-:S03]  /*02f0*/  IMAD R11, R10, 0x5, RZ ;  /* 0x000000050a0b7824 */ /* 0x000fc600078e02ff */
[----:B------:R-:W-:Y:S01]  /*0300*/  R2P PR, R24, 0x7e ;  /* 0x0000007e18007804 */ /* 0x000fe20000000000 */
[----:B------:R-:W-:-:S08]  /*0310*/  IMAD.WIDE.U32 R10, R11, 0x4, R8 ;  /* 0x000000040b0a7825 */ /* 0x000fd000078e0008 */
[----:B------:R-:W2:Y:S04]  /*0320*/  @!P0 LDG.E R18, desc[UR4][R10.64] ;  /* 0x000000040a128981 */ /* 0x000ea8000c1e1900 */
[----:B------:R-:W3:Y:S04]  /*0330*/  @!P0 LDG.E R20, desc[UR4][R10.64+0x10] ;  /* 0x000010040a148981 */ /* 0x000ee8000c1e1900 */
[----:B------:R-:W4:Y:S04]  /*0340*/  @P1 LDG.E R22, desc[UR4][R10.64+0x14] ;  /* 0x000014040a161981 */ /* 0x000f28000c1e1900 */
[----:B------:R-:W4:Y:S04]  /*0350*/  @P2 LDG.E R26, desc[UR4][R10.64+0x28] ;  /* 0x000028040a1a2981 */ /* 0x000f28000c1e1900 */
[----:B------:R-:W4:Y:S04]  /*0360*/  @!P0 LDG.E R21, desc[UR4][R10.64+0x4] ;  /* 0x000004040a158981 */ /* 0x000f28000c1e1900 */
[----:B------:R-:W4:Y:S04]  /*0370*/  @!P0 LDG.E R23, desc[UR4][R10.64+0xc] ;  /* 0x00000c040a178981 */ /* 0x000f28000c1e1900 */
[----:B------:R-:W4:Y:S04]  /*0380*/  @P1 LDG.E R25, desc[UR4][R10.64+0x18] ;  /* 0x000018040a191981 */ /* 0x000f28000c1e1900 */
[----:B------:R-:W4:Y:S04]  /*0390*/  @P3 LDG.E R28, desc[UR4][R10.64+0x3c] ;  /* 0x00003c040a1c3981 */ /* 0x000f28000c1e1900 */
[----:B------:R-:W4:Y:S01]  /*03a0*/  @P6 LDG.E R27, desc[UR4][R10.64+0x7c] ;  /* 0x00007c040a1b6981 */ /* 0x000f22000c1e1900 */
[----:B--2---:R-:W-:-:S03]  /*03b0*/  @!P0 LOP3.LUT R15, R15, R18, RZ, 0x3c, !PT ;  /* 0x000000120f0f8212 */ /* 0x004fc600078e3cff */
[----:B------:R-:W2:Y:S01]  /*03c0*/  @!P0 LDG.E R18, desc[UR4][R10.64+0x8] ;  /* 0x000008040a128981 */ /* 0x000ea2000c1e1900 */
[----:B---3--:R-:W-:-:S03]  /*03d0*/  @!P0 LOP3.LUT R3, R3, R20, RZ, 0x3c, !PT ;  /* 0x0000001403038212 */ /* 0x008fc600078e3cff */
[----:B------:R-:W3:Y:S01]  /*03e0*/  @P1 LDG.E R20, desc[UR4][R10.64+0x24] ;  /* 0x000024040a141981 */ /* 0x000ee2000c1e1900 */
[----:B----4-:R-:W-:-:S03]  /*03f0*/  @P1 LOP3.LUT R15, R15, R22, RZ, 0x3c, !PT ;  /* 0x000000160f0f1212 */ /* 0x010fc600078e3cff */
[----:B------:R-:W4:Y:S01]  /*0400*/  @P2 LDG.E R22, desc[UR4][R10.64+0x38] ;  /* 0x000038040a162981 */ /* 0x000f22000c1e1900 */
[----:B------:R-:W-:-:S03]  /*0410*/  @P2 LOP3.LUT R15, R15, R26, RZ, 0x3c, !PT ;  /* 0x0000001a0f0f2212 */ /* 0x000fc600078e3cff */
[----:B------:R-:W4:Y:S01]  /*0420*/  @P4 LDG.E R26, desc[UR4][R10.64+0x50] ;  /* 0x000050040a1a4981 */ /* 0x000f22000c1e1900 */
[----:B------:R-:W-:-:S03]  /*0430*/  @!P0 LOP3.LUT R4, R4, R21, RZ, 0x3c, !PT ;  /* 0x0000001504048212 */ /* 0x000fc600078e3cff */
[----:B------:R-:W4:Y:S01]  /*0440*/  @P1 LDG.E R21, desc[UR4][R10.64+0x20] ;  /* 0x000020040a151981 */ /* 0x000f22000c1e1900 */
[----:B------:R-:W-:-:S03]  /*0450*/  @!P0 LOP3.LUT R2, R2, R23, RZ, 0x3c, !PT ;  /* 0x0000001702028212 */ /* 0x000fc600078e3cff */
[----:B------:R-:W4:Y:S01]  /*0460*/  @P2 LDG.E R23, desc[UR4][R10.64+0x2c] ;  /* 0x00002c040a172981 */ /* 0x000f22000c1e1900 */
[----:B------:R-:W-:-:S03]  /*0470*/  @P1 LOP3.LUT R4, R4, R25, RZ, 0x3c, !PT ;  /* 0x0000001904041212 */ /* 0x000fc600078e3cff */
[----:B------:R-:W4:Y:S01]  /*0480*/  @P2 LDG.E R25, desc[UR4][R10.64+0x34] ;  /* 0x000034040a192981 */ /* 0x000f22000c1e1900 */
[----:B--2---:R-:W-:-:S03]  /*0490*/  @!P0 LOP3.LUT R5, R5, R18, RZ, 0x3c, !PT ;  /* 0x0000001205058212 */ /* 0x004fc600078e3cff */
[----:B------:R-:W2:Y:S01]  /*04a0*/  @P1 LDG.E R18, desc[UR4][R10.64+0x1c] ;  /* 0x00001c040a121981 */ /* 0x000ea2000c1e1900 */
[----:B---3--:R-:W-:-:S03]  /*04b0*/  @P1 LOP3.LUT R3, R3, R20, RZ, 0x3c, !PT ;  /* 0x0000001403031212 */ /* 0x008fc600078e3cff */
[----:B------:R-:W3:Y:S01]  /*04c0*/  @P2 LDG.E R20, desc[UR4][R10.64+0x30] ;  /* 0x000030040a142981 */ /* 0x000ee2000c1e1900 */
[----:B----4-:R-:W-:-:S03]  /*04d0*/  @P2 LOP3.LUT R3, R3, R22, RZ, 0x3c, !PT ;  /* 0x0000001603032212 */ /* 0x010fc600078e3cff */
[----:B------:R-:W4:Y:S01]  /*04e0*/  @P3 LDG.E R22, desc[UR4][R10.64+0x4c] ;  /* 0x00004c040a163981 */ /* 0x000f22000c1e1900 */
[----:B------:R-:W-:-:S04]  /*04f0*/  @P3 LOP3.LUT R15, R15, R28, RZ, 0x3c, !PT ;  /* 0x0000001c0f0f3212 */ /* 0x000fc800078e3cff */
[----:B------:R-:W-:Y:S02]  /*0500*/  @P4 LOP3.LUT R15, R15, R26, RZ, 0x3c, !PT ;  /* 0x0000001a0f0f4212 */ /* 0x000fe400078e3cff */
[----:B------:R-:W-:Y:S01]  /*0510*/  @P1 LOP3.LUT R2, R2, R21, RZ, 0x3c, !PT ;  /* 0x0000001502021212 */ /* 0x000fe200078e3cff */
[----:B------:R-:W4:Y:S04]  /*0520*/  @P5 LDG.E R26, desc[UR4][R10.64+0x64] ;  /* 0x000064040a1a5981 */ /* 0x000f28000c1e1900 */
[----:B------:R-:W4:Y:S01]  /*0530*/  @P3 LDG.E R21, desc[UR4][R10.64+0x40] ;  /* 0x000040040a153981 */ /* 0x000f22000c1e1900 */
[----:B------:R-:W-:Y:S02]  /*0540*/  @P2 LOP3.LUT R4, R4, R23, RZ, 0x3c, !PT ;  /* 0x0000001704042212 */ /* 0x000fe400078e3cff */
[----:B------:R-:W-:Y:S01]  /*0550*/  @P2 LOP3.LUT R2, R2, R25, RZ, 0x3c, !PT ;  /* 0x0000001902022212 */ /* 0x000fe200078e3cff */
[----:B------:R-:W4:Y:S04]  /*0560*/  @P3 LDG.E R23, desc[UR4][R10.64+0x48] ;  /* 0x000048040a173981 */ /* 0x000f28000c1e1900 */
[----:B------:R-:W4:Y:S01]  /*0570*/  @P4 LDG.E R25, desc[UR4][R10.64+0x54] ;  /* 0x000054040a194981 */ /* 0x000f22000c1e1900 */
[----:B--2---:R-:W-:-:S03]  /*0580*/  @P1 LOP3.LUT R5, R5, R18, RZ, 0x3c, !PT ;  /* 0x0000001205051212 */ /* 0x004fc600078e3cff */
[----:B------:R-:W2:Y:S01]  /*0590*/  @P3 LDG.E R18, desc[UR4][R10.64+0x44] ;  /* 0x000044040a123981 */ /* 0x000ea2000c1e1900 */
[----:B---3--:R-:W-:-:S03]  /*05a0*/  @P2 LOP3.LUT R5, R5, R20, RZ, 0x3c, !PT ;  /* 0x0000001405052212 */ /* 0x008fc600078e3cff */
[----:B------:R-:W3:Y:S01]  /*05b0*/  @P4 LDG.E R20, desc[UR4][R10.64+0x58] ;  /* 0x000058040a144981 */ /* 0x000ee2000c1e1900 */
[----:B----4-:R-:W-:-:S03]  /*05c0*/  @P3 LOP3.LUT R3, R3, R22, RZ, 0x3c, !PT ;  /* 0x0000001603033212 */ /* 0x010fc600078e3cff */
[----:B------:R-:W4:Y:S01]  /*05d0*/  @P4 LDG.E R22, desc[UR4][R10.64+0x60] ;  /* 0x000060040a164981 */ /* 0x000f22000c1e1900 */
[----:B------:R-:W-:Y:S02]  /*05e0*/  LOP3.LUT P0, RZ, R24, 0x80, RZ, 0xc0, !PT ;  /* 0x0000008018ff7812 */ /* 0x000fe4000780c0ff */
[----:B------:R-:W-:Y:S02]  /*05f0*/  @P5 LOP3.LUT R15, R15, R26, RZ, 0x3c, !PT ;  /* 0x0000001a0f0f5212 */ /* 0x000fe400078e3cff */
[----:B------:R-:W4:Y:S01]  /*0600*/  @P6 LDG.E R26, desc[UR4][R10.64+0x78] ;  /* 0x000078040a1a6981 */ /* 0x000f22000c1e1900 */
[----:B------:R-:W-:-:S03]  /*0610*/  @P3 LOP3.LUT R4, R4, R21, RZ, 0x3c, !PT ;  /* 0x0000001504043212 */ /* 0x000fc600078e3cff */
[----:B------:R-:W4:Y:S01]  /*0620*/  @P4 LDG.E R21, desc[UR4][R10.64+0x5c] ;  /* 0x00005c040a154981 */ /* 0x000f22000c1e1900 */
[----:B------:R-:W-:-:S03]  /*0630*/  @P3 LOP3.LUT R2, R2, R23, RZ, 0x3c, !PT ;  /* 0x0000001702023212 */ /* 0x000fc600078e3cff */
[----:B------:R-:W4:Y:S01]  /*0640*/  @P5 LDG.E R23, desc[UR4][R10.64+0x68] ;  /* 0x000068040a175981 */ /* 0x000f22000c1e1900 */
[----:B------:R-:W-:-:S03]  /*0650*/  @P4 LOP3.LUT R4, R4, R25, RZ, 0x3c, !PT ;  /* 0x0000001904044212 */ /* 0x000fc600078e3cff */
[----:B------:R-:W4:Y:S01]  /*0660*/  @P5 LDG.E R25, desc[UR4][R10.64+0x70] ;  /* 0x000070040a195981 */ /* 0x000f22000c1e1900 */
[----:B--2---:R-:W-:-:S03]  /*0670*/  @P3 LOP3.LUT R5, R5, R18, RZ, 0x3c, !PT ;  /* 0x0000001205053212 */ /* 0x004fc600078e3cff */
[----:B------:R-:W2:Y:S01]  /*0680*/  @P5 LDG.E R18, desc[UR4][R10.64+0x6c] ;  /* 0x00006c040a125981 */ /* 0x000ea2000c1e1900 */
[----:B---3--:R-:W-:-:S03]  /*0690*/  @P4 LOP3.LUT R5, R5, R20, RZ, 0x3c, !PT ;  /* 0x0000001405054212 */ /* 0x008fc600078e3cff */
[----:B------:R-:W3:Y:S01]  /*06a0*/  @P5 LDG.E R20, desc[UR4][R10.64+0x74] ;  /* 0x000074040a145981 */ /* 0x000ee2000c1e1900 */
[----:B----4-:R-:W-:-:S03]  /*06b0*/  @P4 LOP3.LUT R3, R3, R22, RZ, 0x3c, !PT ;  /* 0x0000001603034212 */ /* 0x010fc600078e3cff */
[----:B------:R-:W4:Y:S01]  /*06c0*/  @P0 LDG.E R22, desc[UR4][R10.64+0x8c] ;  /* 0x00008c040a160981 */ /* 0x000f22000c1e1900 */
[----:B------:R-:W-:-:S03]  /*06d0*/  @P6 LOP3.LUT R15, R15, R26, RZ, 0x3c, !PT ;  /* 0x0000001a0f0f6212 */ /* 0x000fc600078e3cff */
        /* <DEDUP_REMOVED lines=13> */
[----:B------:R-:W-:Y:S02]  /*07b0*/  @P6 LOP3.LUT R4, R4, R27, RZ, 0x3c, !PT ;  /* 0x0000001b04046212 */ /* 0x000fe400078e3cff */
[----:B------:R-:W-:Y:S02]  /*07c0*/  @P6 LOP3.LUT R2, R2, R21, RZ, 0x3c, !PT ;  /* 0x0000001502026212 */ /* 0x000fe400078e3cff */
[----:B------:R-:W-:Y:S02]  /*07d0*/  @P0 LOP3.LUT R4, R4, R23, RZ, 0x3c, !PT ;  /* 0x0000001704040212 */ /* 0x000fe400078e3cff */
[----:B------:R-:W-:Y:S02]  /*07e0*/  @P0 LOP3.LUT R2, R2, R25, RZ, 0x3c, !PT ;  /* 0x0000001902020212 */ /* 0x000fe400078e3cff */
[----:B--2---:R-:W-:Y:S02]  /*07f0*/  @P6 LOP3.LUT R5, R5, R18, RZ, 0x3c, !PT ;  /* 0x0000001205056212 */ /* 0x004fe400078e3cff */
[----:B---3--:R-:W-:-:S02]  /*0800*/  @P6 LOP3.LUT R3, R3, R20, RZ, 0x3c, !PT ;  /* 0x0000001403036212 */ /* 0x008fc400078e3cff */
[----:B----4-:R-:W-:Y:S02]  /*0810*/  @P0 LOP3.LUT R5, R5, R22, RZ, 0x3c, !PT ;  /* 0x0000001605050212 */ /* 0x010fe400078e3cff */
[----:B------:R-:W-:Y:S02]  /*0820*/  @P0 LOP3.LUT R3, R3, R26, RZ, 0x3c, !PT ;  /* 0x0000001a03030212 */ /* 0x000fe400078e3cff */
[----:B------:R-:W-:-:S13]  /*0830*/  R2P PR, R24.B1, 0x7f ;  /* 0x0000007f18007804 */ /* 0x000fda0000001000 */
[----:B------:R-:W2:Y:S04]  /*0840*/  @P0 LDG.E R18, desc[UR4][R10.64+0xa0] ;  /* 0x0000a0040a120981 */ /* 0x000ea8000c1e1900 */
[----:B------:R-:W3:Y:S04]  /*0850*/  @P1 LDG.E R22, desc[UR4][R10.64+0xb4] ;  /* 0x0000b4040a161981 */ /* 0x000ee8000c1e1900 */
[----:B------:R-:W4:Y:S04]  /*0860*/  @P2 LDG.E R26, desc[UR4][R10.64+0xc8] ;  /* 0x0000c8040a1a2981 */ /* 0x000f28000c1e1900 */
[----:B------:R-:W4:Y:S04]  /*0870*/  @P3 LDG.E R28, desc[UR4][R10.64+0xdc] ;  /* 0x0000dc040a1c3981 */ /* 0x000f28000c1e1900 */
[----:B------:R-:W4:Y:S04]  /*0880*/  @P0 LDG.E R23, desc[UR4][R10.64+0xa4] ;  /* 0x0000a4040a170981 */ /* 0x000f28000c1e1900 */
[----:B------:R-:W4:Y:S04]  /*0890*/  @P0 LDG.E R20, desc[UR4][R10.64+0xa8] ;  /* 0x0000a8040a140981 */ /* 0x000f28000c1e1900 */
[----:B------:R-:W4:Y:S04]  /*08a0*/  @P4 LDG.E R25, desc[UR4][R10.64+0xf0] ;  /* 0x0000f0040a194981 */ /* 0x000f28000c1e1900 */
        /* <DEDUP_REMOVED lines=21> */
[----:B------:R-:W-:Y:S02]  /*0a00*/  LOP3.LUT P0, RZ, R24, 0x8000, RZ, 0xc0, !PT ;  /* 0x0000800018ff7812 */ /* 0x000fe4000780c0ff */
[----:B----4-:R-:W-:Y:S01]  /*0a10*/  @P5 LOP3.LUT R15, R15, R26, RZ, 0x3c, !PT ;  /* 0x0000001a0f0f5212 */ /* 0x010fe200078e3cff */
[----:B------:R-:W4:Y:S04]  /*0a20*/  @P3 LDG.E R24, desc[UR4][R10.64+0xe4] ;  /* 0x0000e4040a183981 */ /* 0x000f28000c1e1900 */
[----:B------:R-:W2:Y:S01]  /*0a30*/  @P6 LDG.E R26, desc[UR4][R10.64+0x118] ;  /* 0x000118040a1a6981 */ /* 0x000ea2000c1e1900 */
        /* <DEDUP_REMOVED lines=8> */
[----:B---3--:R-:W-:-:S03]  /*0ac0*/  @P2 LOP3.LUT R3, R3, R22, RZ, 0x3c, !PT ;  /* 0x0000001603032212 */ /* 0x008fc600078e3cff */
[----:B------:R-:W3:Y:S01]  /*0ad0*/  @P4 LDG.E R22, desc[UR4][R10.64+0x100] ;  /* 0x000100040a164981 */ /* 0x000ee2000c1e1900 */
[----:B--2---:R-:W-:-:S03]  /*0ae0*/  @P6 LOP3.LUT R15, R15, R26, RZ, 0x3c, !PT ;  /* 0x0000001a0f0f6212 */ /* 0x004fc600078e3cff */
[----:B------:R-:W2:Y:S01]  /*0af0*/  @P0 LDG.E R26, desc[UR4][R10.64+0x12c] ;  /* 0x00012c040a1a0981 */ /* 0x000ea2000c1e1900 */
[----:B----4-:R-:W-:-:S03]  /*0b00*/  @P2 LOP3.LUT R2, R2, R23, RZ, 0x3c, !PT ;  /* 0x0000001702022212 */ /* 0x010fc600078e3cff */
[----:B------:R-:W4:Y:S01]  /*0b10*/  @P4 LDG.E R23, desc[UR4][R10.64+0xfc] ;  /* 0x0000fc040a174981 */ /* 0x000f22000c1e1900 */
[----:B------:R-:W-:-:S03]  /*0b20*/  @P2 LOP3.LUT R5, R5, R20, RZ, 0x3c, !PT ;  /* 0x0000001405052212 */ /* 0x000fc600078e3cff */
[----:B------:R-:W4:Y:S01]  /*0b30*/  @P4 LDG.E R20, desc[UR4][R10.64+0xf8] ;  /* 0x0000f8040a144981 */ /* 0x000f22000c1e1900 */
[----:B------:R-:W-:Y:S02]  /*0b40*/  @P3 LOP3.LUT R2, R2, R27, RZ, 0x3c, !PT ;  /* 0x0000001b02023212 */ /* 0x000fe400078e3cff */
[----:B------:R-:W-:Y:S01]  /*0b50*/  @P3 LOP3.LUT R4, R4, R25, RZ, 0x3c, !PT ;  /* 0x0000001904043212 */ /* 0x000fe200078e3cff */
[----:B------:R-:W4:Y:S01]  /*0b60*/  @P5 LDG.E R27, desc[UR4][R10.64+0x110] ;  /* 0x000110040a1b5981 */ /* 0x000f22000c1e1900 */
[----:B------:R-:W-:-:S03]  /*0b70*/  @P3 LOP3.LUT R5, R5, R24, RZ, 0x3c, !PT ;  /* 0x0000001805053212 */ /* 0x000fc600078e3cff */
[----:B------:R-:W4:Y:S04]  /*0b80*/  @P5 LDG.E R25, desc[UR4][R10.64+0x108] ;  /* 0x000108040a195981 */ /* 0x000f28000c1e1900 */
        /* <DEDUP_REMOVED lines=19> */
[----:B------:R-:W-:-:S05]  /*0cc0*/  VIADD R19, R19, 0x10 ;  /* 0x0000001013137836 */ /* 0x000fca0000000000 */
[----:B------:R-:W-:Y:S02]  /*0cd0*/  ISETP.NE.AND P1, PT, R19, 0x20, PT ;  /* 0x000000201300780c */ /* 0x000fe40003f25270 */
[----:B------:R-:W-:Y:S02]  /*0ce0*/  @P5 LOP3.LUT R3, R3, R18, RZ, 0x3c, !PT ;  /* 0x0000001203035212 */ /* 0x000fe400078e3cff */
[----:B------:R-:W-:Y:S02]  /*0cf0*/  @P6 LOP3.LUT R4, R4, R21, RZ, 0x3c, !PT ;  /* 0x0000001504046212 */ /* 0x000fe400078e3cff */
[----:B---3--:R-:W-:-:S04]  /*0d00*/  @P6 LOP3.LUT R3, R3, R22, RZ, 0x3c, !PT ;  /* 0x0000001603036212 */ /* 0x008fc800078e3cff */
[----:B--2---:R-:W-:Y:S02]  /*0d10*/  @P0 LOP3.LUT R3, R3, R26, RZ, 0x3c, !PT ;  /* 0x0000001a03030212 */ /* 0x004fe400078e3cff */
[----:B----4-:R-:W-:Y:S02]  /*0d20*/  @P6 LOP3.LUT R2, R2, R23, RZ, 0x3c, !PT ;  /* 0x0000001702026212 */ /* 0x010fe400078e3cff */
[----:B------:R-:W-:Y:S02]  /*0d30*/  @P6 LOP3.LUT R5, R5, R20, RZ, 0x3c, !PT ;  /* 0x0000001405056212 */ /* 0x000fe400078e3cff */
[----:B------:R-:W-:Y:S02]  /*0d40*/  @P0 LOP3.LUT R2, R2, R27, RZ, 0x3c, !PT ;  /* 0x0000001b02020212 */ /* 0x000fe400078e3cff */
[----:B------:R-:W-:Y:S02]  /*0d50*/  @P0 LOP3.LUT R4, R4, R25, RZ, 0x3c, !PT ;  /* 0x0000001904040212 */ /* 0x000fe400078e3cff */
[----:B------:R-:W-:Y:S01]  /*0d60*/  @P0 LOP3.LUT R5, R5, R24, RZ, 0x3c, !PT ;  /* 0x0000001805050212 */ /* 0x000fe200078e3cff */
[----:B------:R-:W-:Y:S06]  /*0d70*/  @P1 BRA `(.L_x_67) ;  /* 0xfffffff400481947 */ /* 0x000fec000383ffff */
[----:B------:R-:W-:-:S05]  /*0d80*/  VIADD R17, R17, 0x1 ;  /* 0x0000000111117836 */ /* 0x000fca0000000000 */
[----:B------:R-:W-:-:S13]  /*0d90*/  ISETP.NE.AND P0, PT, R17, 0x5, PT ;  /* 0x000000051100780c */ /* 0x000fda0003f05270 */
[----:B------:R-:W-:Y:S05]  /*0da0*/  @P0 BRA `(.L_x_68) ;  /* 0xfffffff400300947 */ /* 0x000fea000383ffff */
[----:B------:R0:W-:Y:S01]  /*0db0*/  STG.E.64 desc[UR4][R6.64+0x8], R4 ;  /* 0x0000080406007986 */ /* 0x0001e2000c101b04 */
[----:B------:R-:W-:Y:S01]  /*0dc0*/  VIADD R14, R14, 0x1 ;  /* 0x000000010e0e7836 */ /* 0x000fe20000000000 */
[----:B------:R-:W-:Y:S02]  /*0dd0*/  LOP3.LUT R11, R13, 0x3, RZ, 0xc0, !PT ;  /* 0x000000030d0b7812 */ /* 0x000fe400078ec0ff */
[----:B------:R0:W-:Y:S02]  /*0de0*/  STG.E.64 desc[UR4][R6.64+0x10], R2 ;  /* 0x0000100206007986 */ /* 0x0001e4000c101b04 */
[----:B------:R-:W-:Y:S02]  /*0df0*/  ISETP.GE.U32.AND P0, PT, R14, R11, PT ;  /* 0x0000000b0e00720c */ /* 0x000fe40003f06070 */
[----:B------:R0:W-:Y:S11]  /*0e00*/  STG.E desc[UR4][R6.64+0x4], R15 ;  /* 0x0000040f06007986 */ /* 0x0001f6000c101904 */
[----:B------:R-:W-:Y:S05]  /*0e10*/  @!P0 BRA `(.L_x_69) ;  /* 0xfffffff400048947 */ /* 0x000fea000383ffff */
.L_x_66:
[----:B------:R-:W-:Y:S05]  /*0e20*/  BSYNC.RECONVERGENT B1 ;  /* 0x0000000000017941 */ /* 0x000fea0003800200 */
.L_x_65:
[C---:B------:R-:W-:Y:S01]  /*0e30*/  ISETP.GT.U32.AND P0, PT, R13.reuse, 0x3, PT ;  /* 0x000000030d00780c */ /* 0x040fe20003f04070 */
[----:B------:R-:W-:Y:S01]  /*0e40*/  VIADD R12, R12, 0x1 ;  /* 0x000000010c0c7836 */ /* 0x000fe20000000000 */
[--C-:B------:R-:W-:Y:S02]  /*0e50*/  SHF.R.U64 R13, R13, 0x2, R0.reuse ;  /* 0x000000020d0d7819 */ /* 0x100fe40000001200 */
[----:B------:R-:W-:Y:S02]  /*0e60*/  ISETP.GT.U32.AND.EX P0, PT, R0, RZ, PT, P0 ;  /* 0x000000ff0000720c */ /* 0x000fe40003f04100 */
[----:B------:R-:W-:-:S11]  /*0e70*/  SHF.R.U32.HI R0, RZ, 0x2, R0 ;  /* 0x00000002ff007819 */ /* 0x000fd60000011600 */
[----:B------:R-:W-:Y:S05]  /*0e80*/  @P0 BRA `(.L_x_70) ;  /* 0xfffffff000c80947 */ /* 0x000fea000383ffff */
.L_x_64:
[----:B------:R-:W-:Y:S05]  /*0e90*/  BSYNC.RECONVERGENT B0 ;  /* 0x0000000000007941 */ /* 0x000fea0003800200 */
.L_x_63:
[----:B------:R-:W-:Y:S04]  /*0ea0*/  STG.E.64 desc[UR4][R6.64+0x18], RZ ;  /* 0x000018ff06007986 */ /* 0x000fe8000c101b04 */
[----:B------:R-:W-:Y:S04]  /*0eb0*/  STG.E desc[UR4][R6.64+0x20], RZ ;  /* 0x000020ff06007986 */ /* 0x000fe8000c101904 */
[----:B------:R-:W-:Y:S01]  /*0ec0*/  STG.E.64 desc[UR4][R6.64+0x28], RZ ;  /* 0x000028ff06007986 */ /* 0x000fe2000c101b04 */
[----:B------:R-:W-:Y:S05]  /*0ed0*/  EXIT ;  /* 0x000000000000794d */ /* 0x000fea0003800000 */
.L_x_71:
        /* <DEDUP_REMOVED lines=10> */
.L_x_76:


//--------------------- .nv.global.init           --------------------------
	.section	.nv.global.init,"aw",@progbits
	.align	16
.nv.global.init:
	.type		__cudart_sin_cos_coeffs,@object
	.size		__cudart_sin_cos_coeffs,(__cudart_i2opi_d - __cudart_sin_cos_coeffs)
__cudart_sin_cos_coeffs:
        /*0000*/ 	.byte	0x46, 0xd2, 0xb0, 0x2c, 0xf1, 0xe5, 0x5a, 0xbe, 0x92, 0xe3, 0xac, 0x69, 0xe3, 0x1d, 0xc7, 0x3e
        /*0010*/ 	.byte	0xa1, 0x62, 0xdb, 0x19, 0xa0, 0x01, 0x2a, 0xbf, 0x18, 0x08, 0x11, 0x11, 0x11, 0x11, 0x81, 0x3f
        /*0020*/ 	.byte	0x54, 0x55, 0x55, 0x55, 0x55, 0x55, 0xc5, 0xbf, 0x00, 0x00, 0x00, 0x00, 0x00, 0x00, 0x00, 0x00
        /*0030*/ 	.byte	0x00, 0x00, 0x00, 0x00, 0x00, 0x00, 0x00, 0x00, 0x64, 0x81, 0xfd, 0x20, 0x83, 0xff, 0xa8, 0xbd
        /*0040*/ 	.byte	0x28, 0x85, 0xef, 0xc1, 0xa7, 0xee, 0x21, 0x3e, 0xd9, 0xe6, 0x06, 0x8e, 0x4f, 0x7e, 0x92, 0xbe
        /*0050*/ 	.byte	0xe9, 0xbc, 0xdd, 0x19, 0xa0, 0x01, 0xfa, 0x3e, 0x47, 0x5d, 0xc1, 0x16, 0x6c, 0xc1, 0x56, 0xbf
        /*0060*/ 	.byte	0x51, 0x55, 0x55, 0x55, 0x55, 0x55, 0xa5, 0x3f, 0x00, 0x00, 0x00, 0x00, 0x00, 0x00, 0xe0, 0xbf
        /*0070*/ 	.byte	0x00, 0x00, 0x00, 0x00, 0x00, 0x00, 0xf0, 0x3f, 0x00, 0x00, 0x00, 0x00, 0x00, 0x00, 0x00, 0x00
	.type		__cudart_i2opi_d,@object
	.size		__cudart_i2opi_d,(mrg32k3aM1SubSeq - __cudart_i2opi_d)
__cudart_i2opi_d:
        /* <DEDUP_REMOVED lines=9> */
	.type		mrg32k3aM1SubSeq,@object
	.size		mrg32k3aM1SubSeq,(mrg32k3aM2SubSeq - mrg32k3aM1SubSeq)
mrg32k3aM1SubSeq:
        /* <DEDUP_REMOVED lines=126> */
	.type		mrg32k3aM2SubSeq,@object
	.size		mrg32k3aM2SubSeq,(mrg32k3aM1 - mrg32k3aM2SubSeq)
mrg32k3aM2SubSeq:
        /* <DEDUP_REMOVED lines=126> */
	.type		mrg32k3aM1,@object
	.size		mrg32k3aM1,(mrg32k3aM1Seq - mrg32k3aM1)
mrg32k3aM1:
        /* <DEDUP_REMOVED lines=144> */
	.type		mrg32k3aM1Seq,@object
	.size		mrg32k3aM1Seq,(mrg32k3aM2 - mrg32k3aM1Seq)
mrg32k3aM1Seq:
        /* <DEDUP_REMOVED lines=144> */
	.type		mrg32k3aM2,@object
	.size		mrg32k3aM2,(mrg32k3aM2Seq - mrg32k3aM2)
mrg32k3aM2:
        /* <DEDUP_REMOVED lines=144> */
	.type		mrg32k3aM2Seq,@object
	.size		mrg32k3aM2Seq,(precalc_xorwow_matrix - mrg32k3aM2Seq)
mrg32k3aM2Seq:
        /* <DEDUP_REMOVED lines=144> */
	.type		precalc_xorwow_matrix,@object
	.size		precalc_xorwow_matrix,(precalc_xorwow_offset_matrix - precalc_xorwow_matrix)
precalc_xorwow_matrix:
        /* <DEDUP_REMOVED lines=6400> */
	.type		precalc_xorwow_offset_matrix,@object
	.size		precalc_xorwow_offset_matrix,(.L_1 - precalc_xorwow_offset_matrix)
precalc_xorwow_offset_matrix:
        /* <DEDUP_REMOVED lines=6400> */
.L_1:


//--------------------- .nv.shared.reserved.0     --------------------------
	.section	.nv.shared.reserved.0,"aw",@nobits
	.weak		__nv_reservedSMEM_offset_0_alias
	.size		__nv_reservedSMEM_offset_0_alias, 0, 64
	.other		__nv_reservedSMEM_offset_0_alias,@"STO_CUDA_RESERVED_SHARED STV_DEFAULT"
__nv_reservedSMEM_offset_0_alias:
	.zero		0
	.zero		64


//--------------------- .nv.constant0._Z8simulateP17curandStateXORWOWPdS1_S1_ii --------------------------
	.section	.nv.constant0._Z8simulateP17curandStateXORWOWPdS1_S1_ii,"a",@progbits
	.sectionflags	@""
	.align	4
.nv.constant0._Z8simulateP17curandStateXORWOWPdS1_S1_ii:
	.zero		936


//--------------------- .nv.constant0._Z4initjP17curandStateXORWOW --------------------------
	.section	.nv.constant0._Z4initjP17curandStateXORWOW,"a",@progbits
	.sectionflags	@""
	.align	4
.nv.constant0._Z4initjP17curandStateXORWOW:
	.zero		912


//--------------------- SYMBOLS --------------------------

	.type		.nv.reservedSmem.offset0,@object
	.size		.nv.reservedSmem.offset0,0x4
